//
// Generated by NVIDIA NVVM Compiler
//
// Compiler Build ID: CL-36424714
// Cuda compilation tools, release 13.0, V13.0.88
// Based on NVVM 20.0.0
//

.version 9.0
.target sm_100
.address_size 64

	// .globl	_Z11computing_bPdS_S_
.const .align 8 .f64 dx = 0d3FA999999999999A;
.const .align 8 .f64 dy = 0d3FA999999999999A;
.const .align 8 .f64 dt = 0d3F847AE147AE147B;
.const .align 8 .f64 rho = 0d3FF0000000000000;
.const .align 8 .f64 nu = 0d3F947AE147AE147B;
.global .align 1 .b8 _ZN28_INTERNAL_76d32fa7_4_k_cu_dx4cuda3std3__45__cpo5beginE[1];
.global .align 1 .b8 _ZN28_INTERNAL_76d32fa7_4_k_cu_dx4cuda3std3__45__cpo3endE[1];
.global .align 1 .b8 _ZN28_INTERNAL_76d32fa7_4_k_cu_dx4cuda3std3__45__cpo6cbeginE[1];
.global .align 1 .b8 _ZN28_INTERNAL_76d32fa7_4_k_cu_dx4cuda3std3__45__cpo4cendE[1];
.global .align 1 .b8 _ZN28_INTERNAL_76d32fa7_4_k_cu_dx4cuda3std3__45__cpo6rbeginE[1];
.global .align 1 .b8 _ZN28_INTERNAL_76d32fa7_4_k_cu_dx4cuda3std3__45__cpo4rendE[1];
.global .align 1 .b8 _ZN28_INTERNAL_76d32fa7_4_k_cu_dx4cuda3std3__45__cpo7crbeginE[1];
.global .align 1 .b8 _ZN28_INTERNAL_76d32fa7_4_k_cu_dx4cuda3std3__45__cpo5crendE[1];
.global .align 1 .b8 _ZN28_INTERNAL_76d32fa7_4_k_cu_dx4cuda3std3__430_GLOBAL__N__76d32fa7_4_k_cu_dx6ignoreE[1];
.global .align 1 .b8 _ZN28_INTERNAL_76d32fa7_4_k_cu_dx4cuda3std3__419piecewise_constructE[1];
.global .align 1 .b8 _ZN28_INTERNAL_76d32fa7_4_k_cu_dx4cuda3std3__48in_placeE[1];
.global .align 1 .b8 _ZN28_INTERNAL_76d32fa7_4_k_cu_dx4cuda3std3__420unreachable_sentinelE[1];
.global .align 1 .b8 _ZN28_INTERNAL_76d32fa7_4_k_cu_dx4cuda3std3__47nulloptE[1];
.global .align 1 .b8 _ZN28_INTERNAL_76d32fa7_4_k_cu_dx4cuda3std3__48unexpectE[1];
.global .align 1 .b8 _ZN28_INTERNAL_76d32fa7_4_k_cu_dx4cuda3std6ranges3__45__cpo4swapE[1];
.global .align 1 .b8 _ZN28_INTERNAL_76d32fa7_4_k_cu_dx4cuda3std6ranges3__45__cpo9iter_moveE[1];
.global .align 1 .b8 _ZN28_INTERNAL_76d32fa7_4_k_cu_dx4cuda3std6ranges3__45__cpo5beginE[1];
.global .align 1 .b8 _ZN28_INTERNAL_76d32fa7_4_k_cu_dx4cuda3std6ranges3__45__cpo3endE[1];
.global .align 1 .b8 _ZN28_INTERNAL_76d32fa7_4_k_cu_dx4cuda3std6ranges3__45__cpo6cbeginE[1];
.global .align 1 .b8 _ZN28_INTERNAL_76d32fa7_4_k_cu_dx4cuda3std6ranges3__45__cpo4cendE[1];
.global .align 1 .b8 _ZN28_INTERNAL_76d32fa7_4_k_cu_dx4cuda3std6ranges3__45__cpo7advanceE[1];
.global .align 1 .b8 _ZN28_INTERNAL_76d32fa7_4_k_cu_dx4cuda3std6ranges3__45__cpo9iter_swapE[1];
.global .align 1 .b8 _ZN28_INTERNAL_76d32fa7_4_k_cu_dx4cuda3std6ranges3__45__cpo4nextE[1];
.global .align 1 .b8 _ZN28_INTERNAL_76d32fa7_4_k_cu_dx4cuda3std6ranges3__45__cpo4prevE[1];
.global .align 1 .b8 _ZN28_INTERNAL_76d32fa7_4_k_cu_dx4cuda3std6ranges3__45__cpo4dataE[1];
.global .align 1 .b8 _ZN28_INTERNAL_76d32fa7_4_k_cu_dx4cuda3std6ranges3__45__cpo5cdataE[1];
.global .align 1 .b8 _ZN28_INTERNAL_76d32fa7_4_k_cu_dx4cuda3std6ranges3__45__cpo4sizeE[1];
.global .align 1 .b8 _ZN28_INTERNAL_76d32fa7_4_k_cu_dx4cuda3std6ranges3__45__cpo5ssizeE[1];
.global .align 1 .b8 _ZN28_INTERNAL_76d32fa7_4_k_cu_dx4cuda3std6ranges3__45__cpo8distanceE[1];
.global .align 1 .b8 _ZN28_INTERNAL_76d32fa7_4_k_cu_dx6thrust24THRUST_300001_SM_1000_NS8cuda_cub3parE[1];
.global .align 1 .b8 _ZN28_INTERNAL_76d32fa7_4_k_cu_dx6thrust24THRUST_300001_SM_1000_NS8cuda_cub10par_nosyncE[1];
.global .align 1 .b8 _ZN28_INTERNAL_76d32fa7_4_k_cu_dx6thrust24THRUST_300001_SM_1000_NS6system6detail10sequential3seqE[1];
.global .align 1 .b8 _ZN28_INTERNAL_76d32fa7_4_k_cu_dx6thrust24THRUST_300001_SM_1000_NS12placeholders2_1E[1];
.global .align 1 .b8 _ZN28_INTERNAL_76d32fa7_4_k_cu_dx6thrust24THRUST_300001_SM_1000_NS12placeholders2_2E[1];
.global .align 1 .b8 _ZN28_INTERNAL_76d32fa7_4_k_cu_dx6thrust24THRUST_300001_SM_1000_NS12placeholders2_3E[1];
.global .align 1 .b8 _ZN28_INTERNAL_76d32fa7_4_k_cu_dx6thrust24THRUST_300001_SM_1000_NS12placeholders2_4E[1];
.global .align 1 .b8 _ZN28_INTERNAL_76d32fa7_4_k_cu_dx6thrust24THRUST_300001_SM_1000_NS12placeholders2_5E[1];
.global .align 1 .b8 _ZN28_INTERNAL_76d32fa7_4_k_cu_dx6thrust24THRUST_300001_SM_1000_NS12placeholders2_6E[1];
.global .align 1 .b8 _ZN28_INTERNAL_76d32fa7_4_k_cu_dx6thrust24THRUST_300001_SM_1000_NS12placeholders2_7E[1];
.global .align 1 .b8 _ZN28_INTERNAL_76d32fa7_4_k_cu_dx6thrust24THRUST_300001_SM_1000_NS12placeholders2_8E[1];
.global .align 1 .b8 _ZN28_INTERNAL_76d32fa7_4_k_cu_dx6thrust24THRUST_300001_SM_1000_NS12placeholders2_9E[1];
.global .align 1 .b8 _ZN28_INTERNAL_76d32fa7_4_k_cu_dx6thrust24THRUST_300001_SM_1000_NS12placeholders3_10E[1];
.global .align 1 .b8 _ZN28_INTERNAL_76d32fa7_4_k_cu_dx6thrust24THRUST_300001_SM_1000_NS3seqE[1];

.visible .entry _Z11computing_bPdS_S_(
	.param .u64 .ptr .align 1 _Z11computing_bPdS_S__param_0,
	.param .u64 .ptr .align 1 _Z11computing_bPdS_S__param_1,
	.param .u64 .ptr .align 1 _Z11computing_bPdS_S__param_2
)
{
	.reg .pred 	%p<5>;
	.reg .b16 	%rs<3>;
	.reg .b32 	%r<9>;
	.reg .b64 	%rd<19>;
	.reg .b64 	%fd<34>;

	ld.param.u64 	%rd2, [_Z11computing_bPdS_S__param_1];
	mov.u32 	%r2, %ctaid.x;
	mov.u32 	%r3, %ntid.x;
	mov.u32 	%r4, %tid.x;
	mad.lo.s32 	%r1, %r2, %r3, %r4;
	add.s32 	%r5, %r1, -42;
	setp.gt.u32 	%p1, %r5, 1597;
	mad.lo.s32 	%r6, %r1, -1047552999, 52377649;
	setp.lt.u32 	%p2, %r6, 104755299;
	or.pred  	%p3, %p1, %p2;
	@%p3 bra 	$L__BB0_3;
	cvt.u16.u32 	%rs1, %r1;
	mad.lo.s16 	%rs2, %rs1, -25575, -25576;
	setp.lt.u16 	%p4, %rs2, 1599;
	@%p4 bra 	$L__BB0_3;
	ld.param.u64 	%rd18, [_Z11computing_bPdS_S__param_2];
	ld.param.u64 	%rd17, [_Z11computing_bPdS_S__param_0];
	cvta.to.global.u64 	%rd4, %rd2;
	cvta.to.global.u64 	%rd5, %rd17;
	ld.const.f64 	%fd1, [rho];
	ld.const.f64 	%fd2, [dt];
	rcp.rn.f64 	%fd3, %fd2;
	mul.wide.u32 	%rd6, %r1, 8;
	add.s64 	%rd7, %rd5, %rd6;
	ld.global.f64 	%fd4, [%rd7+8];
	add.s32 	%r7, %r1, -1;
	mul.wide.u32 	%rd8, %r7, 8;
	add.s64 	%rd9, %rd5, %rd8;
	ld.global.f64 	%fd5, [%rd9];
	sub.f64 	%fd6, %fd4, %fd5;
	ld.const.f64 	%fd7, [dx];
	add.f64 	%fd8, %fd7, %fd7;
	div.rn.f64 	%fd9, %fd6, %fd8;
	add.s64 	%rd10, %rd4, %rd6;
	ld.global.f64 	%fd10, [%rd10+328];
	add.s32 	%r8, %r1, -41;
	mul.wide.u32 	%rd11, %r8, 8;
	add.s64 	%rd12, %rd4, %rd11;
	ld.global.f64 	%fd11, [%rd12];
	sub.f64 	%fd12, %fd10, %fd11;
	ld.const.f64 	%fd13, [dy];
	add.f64 	%fd14, %fd13, %fd13;
	div.rn.f64 	%fd15, %fd12, %fd14;
	add.f64 	%fd16, %fd9, %fd15;
	mul.f64 	%fd17, %fd3, %fd16;
	mul.f64 	%fd18, %fd9, %fd9;
	sub.f64 	%fd19, %fd17, %fd18;
	ld.global.f64 	%fd20, [%rd7+328];
	add.s64 	%rd13, %rd5, %rd11;
	ld.global.f64 	%fd21, [%rd13];
	sub.f64 	%fd22, %fd20, %fd21;
	div.rn.f64 	%fd23, %fd22, %fd14;
	ld.global.f64 	%fd24, [%rd10+8];
	add.s64 	%rd14, %rd4, %rd8;
	ld.global.f64 	%fd25, [%rd14];
	sub.f64 	%fd26, %fd24, %fd25;
	mul.f64 	%fd27, %fd23, %fd26;
	div.rn.f64 	%fd28, %fd27, %fd8;
	add.f64 	%fd29, %fd28, %fd28;
	sub.f64 	%fd30, %fd19, %fd29;
	mul.f64 	%fd31, %fd15, %fd15;
	sub.f64 	%fd32, %fd30, %fd31;
	mul.f64 	%fd33, %fd1, %fd32;
	cvta.to.global.u64 	%rd15, %rd18;
	add.s64 	%rd16, %rd15, %rd6;
	st.global.f64 	[%rd16], %fd33;
$L__BB0_3:
	ret;

}
	// .globl	_Z11computing_pPdS_S_
.visible .entry _Z11computing_pPdS_S_(
	.param .u64 .ptr .align 1 _Z11computing_pPdS_S__param_0,
	.param .u64 .ptr .align 1 _Z11computing_pPdS_S__param_1,
	.param .u64 .ptr .align 1 _Z11computing_pPdS_S__param_2
)
{
	.reg .pred 	%p<9>;
	.reg .b16 	%rs<3>;
	.reg .b32 	%r<16>;
	.reg .b64 	%rd<20>;
	.reg .b64 	%fd<25>;

	ld.param.u64 	%rd3, [_Z11computing_pPdS_S__param_0];
	ld.param.u64 	%rd5, [_Z11computing_pPdS_S__param_1];
	ld.param.u64 	%rd4, [_Z11computing_pPdS_S__param_2];
	cvta.to.global.u64 	%rd1, %rd5;
	mov.u32 	%r3, %ctaid.x;
	mov.u32 	%r4, %ntid.x;
	mov.u32 	%r5, %tid.x;
	mad.lo.s32 	%r1, %r3, %r4, %r5;
	add.s32 	%r6, %r1, -42;
	setp.gt.u32 	%p1, %r6, 1597;
	mul.hi.s32 	%r7, %r1, 1676084799;
	shr.u32 	%r8, %r7, 31;
	shr.s32 	%r9, %r7, 4;
	add.s32 	%r10, %r9, %r8;
	mul.lo.s32 	%r11, %r10, 41;
	sub.s32 	%r2, %r1, %r11;
	setp.eq.s32 	%p2, %r2, 0;
	or.pred  	%p3, %p1, %p2;
	@%p3 bra 	$L__BB1_3;
	cvt.u16.u32 	%rs1, %r1;
	mad.lo.s16 	%rs2, %rs1, -25575, -25576;
	setp.lt.u16 	%p4, %rs2, 1599;
	@%p4 bra 	$L__BB1_3;
	cvta.to.global.u64 	%rd6, %rd3;
	ld.const.f64 	%fd1, [dy];
	mul.f64 	%fd2, %fd1, %fd1;
	mul.wide.u32 	%rd7, %r1, 8;
	add.s64 	%rd8, %rd6, %rd7;
	ld.global.f64 	%fd3, [%rd8+8];
	add.s32 	%r12, %r1, -1;
	mul.wide.u32 	%rd9, %r12, 8;
	add.s64 	%rd10, %rd6, %rd9;
	ld.global.f64 	%fd4, [%rd10];
	add.f64 	%fd5, %fd3, %fd4;
	ld.const.f64 	%fd6, [dx];
	mul.f64 	%fd7, %fd6, %fd6;
	ld.global.f64 	%fd8, [%rd8+328];
	add.s32 	%r13, %r1, -41;
	mul.wide.u32 	%rd11, %r13, 8;
	add.s64 	%rd12, %rd6, %rd11;
	ld.global.f64 	%fd9, [%rd12];
	add.f64 	%fd10, %fd8, %fd9;
	mul.f64 	%fd11, %fd7, %fd10;
	fma.rn.f64 	%fd12, %fd2, %fd5, %fd11;
	cvta.to.global.u64 	%rd13, %rd4;
	add.s64 	%rd14, %rd13, %rd7;
	ld.global.f64 	%fd13, [%rd14];
	mul.f64 	%fd14, %fd13, %fd6;
	mul.f64 	%fd15, %fd6, %fd14;
	mul.f64 	%fd16, %fd1, %fd15;
	mul.f64 	%fd17, %fd1, %fd16;
	sub.f64 	%fd18, %fd12, %fd17;
	add.f64 	%fd19, %fd2, %fd7;
	add.f64 	%fd20, %fd19, %fd19;
	div.rn.f64 	%fd21, %fd18, %fd20;
	add.s64 	%rd15, %rd1, %rd7;
	st.global.f64 	[%rd15], %fd21;
$L__BB1_3:
	bar.sync 	0;
	mad.lo.s32 	%r14, %r1, -1047552999, -995175351;
	setp.gt.u32 	%p5, %r14, 104755298;
	mul.wide.s32 	%rd16, %r1, 8;
	add.s64 	%rd2, %rd1, %rd16;
	@%p5 bra 	$L__BB1_5;
	ld.global.f64 	%fd22, [%rd2+-8];
	st.global.f64 	[%rd2], %fd22;
$L__BB1_5:
	bar.sync 	0;
	setp.gt.s32 	%p6, %r1, 40;
	@%p6 bra 	$L__BB1_7;
	ld.global.f64 	%fd23, [%rd2+328];
	st.global.f64 	[%rd2], %fd23;
$L__BB1_7:
	bar.sync 	0;
	setp.ne.s32 	%p7, %r2, 0;
	@%p7 bra 	$L__BB1_9;
	ld.global.f64 	%fd24, [%rd2+8];
	st.global.f64 	[%rd2], %fd24;
$L__BB1_9:
	bar.sync 	0;
	add.s32 	%r15, %r1, -1640;
	setp.gt.u32 	%p8, %r15, 40;
	@%p8 bra 	$L__BB1_11;
	mul.wide.u32 	%rd17, %r1, 8;
	add.s64 	%rd18, %rd1, %rd17;
	mov.b64 	%rd19, 0;
	st.global.u64 	[%rd18], %rd19;
$L__BB1_11:
	ret;

}
	// .globl	_Z12computing_uvPdS_S_S_S_
.visible .entry _Z12computing_uvPdS_S_S_S_(
	.param .u64 .ptr .align 1 _Z12computing_uvPdS_S_S_S__param_0,
	.param .u64 .ptr .align 1 _Z12computing_uvPdS_S_S_S__param_1,
	.param .u64 .ptr .align 1 _Z12computing_uvPdS_S_S_S__param_2,
	.param .u64 .ptr .align 1 _Z12computing_uvPdS_S_S_S__param_3,
	.param .u64 .ptr .align 1 _Z12computing_uvPdS_S_S_S__param_4
)
{
	.reg .pred 	%p<10>;
	.reg .b16 	%rs<3>;
	.reg .b32 	%r<16>;
	.reg .b64 	%rd<35>;
	.reg .b64 	%fd<66>;

	ld.param.u64 	%rd6, [_Z12computing_uvPdS_S_S_S__param_0];
	ld.param.u64 	%rd7, [_Z12computing_uvPdS_S_S_S__param_1];
	ld.param.u64 	%rd4, [_Z12computing_uvPdS_S_S_S__param_3];
	ld.param.u64 	%rd5, [_Z12computing_uvPdS_S_S_S__param_4];
	cvta.to.global.u64 	%rd1, %rd7;
	cvta.to.global.u64 	%rd2, %rd6;
	mov.u32 	%r3, %ctaid.x;
	mov.u32 	%r4, %ntid.x;
	mov.u32 	%r5, %tid.x;
	mad.lo.s32 	%r1, %r3, %r4, %r5;
	bar.sync 	0;
	add.s32 	%r6, %r1, -42;
	setp.gt.u32 	%p1, %r6, 1597;
	mul.hi.s32 	%r7, %r1, 1676084799;
	shr.u32 	%r8, %r7, 31;
	shr.s32 	%r9, %r7, 4;
	add.s32 	%r10, %r9, %r8;
	mul.lo.s32 	%r11, %r10, 41;
	sub.s32 	%r2, %r1, %r11;
	setp.eq.s32 	%p2, %r2, 0;
	or.pred  	%p3, %p1, %p2;
	@%p3 bra 	$L__BB2_3;
	cvt.u16.u32 	%rs1, %r1;
	mad.lo.s16 	%rs2, %rs1, -25575, -25576;
	setp.lt.u16 	%p4, %rs2, 1599;
	@%p4 bra 	$L__BB2_3;
	ld.param.u64 	%rd34, [_Z12computing_uvPdS_S_S_S__param_2];
	cvta.to.global.u64 	%rd8, %rd4;
	cvta.to.global.u64 	%rd9, %rd5;
	cvta.to.global.u64 	%rd10, %rd34;
	mul.wide.u32 	%rd11, %r1, 8;
	add.s64 	%rd12, %rd10, %rd11;
	ld.global.f64 	%fd1, [%rd12];
	ld.const.f64 	%fd2, [dt];
	mul.f64 	%fd3, %fd1, %fd2;
	ld.const.f64 	%fd4, [dx];
	div.rn.f64 	%fd5, %fd3, %fd4;
	add.s32 	%r12, %r1, -1;
	mul.wide.u32 	%rd13, %r12, 8;
	add.s64 	%rd14, %rd10, %rd13;
	ld.global.f64 	%fd6, [%rd14];
	sub.f64 	%fd7, %fd1, %fd6;
	mul.f64 	%fd8, %fd5, %fd7;
	sub.f64 	%fd9, %fd1, %fd8;
	ld.const.f64 	%fd10, [dy];
	div.rn.f64 	%fd11, %fd3, %fd10;
	add.s32 	%r13, %r1, -41;
	mul.wide.u32 	%rd15, %r13, 8;
	add.s64 	%rd16, %rd10, %rd15;
	ld.global.f64 	%fd12, [%rd16];
	sub.f64 	%fd13, %fd1, %fd12;
	mul.f64 	%fd14, %fd11, %fd13;
	sub.f64 	%fd15, %fd9, %fd14;
	ld.const.f64 	%fd16, [rho];
	add.f64 	%fd17, %fd16, %fd16;
	mul.f64 	%fd18, %fd17, %fd4;
	div.rn.f64 	%fd19, %fd2, %fd18;
	add.s64 	%rd17, %rd9, %rd11;
	ld.global.f64 	%fd20, [%rd17+8];
	add.s64 	%rd18, %rd9, %rd13;
	ld.global.f64 	%fd21, [%rd18];
	sub.f64 	%fd22, %fd20, %fd21;
	mul.f64 	%fd23, %fd19, %fd22;
	sub.f64 	%fd24, %fd15, %fd23;
	ld.const.f64 	%fd25, [nu];
	mul.f64 	%fd26, %fd25, %fd2;
	mul.f64 	%fd27, %fd4, %fd4;
	div.rn.f64 	%fd28, %fd26, %fd27;
	ld.global.f64 	%fd29, [%rd12+8];
	add.f64 	%fd30, %fd1, %fd1;
	sub.f64 	%fd31, %fd29, %fd30;
	add.f64 	%fd32, %fd6, %fd31;
	fma.rn.f64 	%fd33, %fd28, %fd32, %fd24;
	mul.f64 	%fd34, %fd10, %fd10;
	div.rn.f64 	%fd35, %fd26, %fd34;
	ld.global.f64 	%fd36, [%rd12+328];
	sub.f64 	%fd37, %fd36, %fd30;
	add.f64 	%fd38, %fd12, %fd37;
	fma.rn.f64 	%fd39, %fd35, %fd38, %fd33;
	add.s64 	%rd19, %rd2, %rd11;
	st.global.f64 	[%rd19], %fd39;
	add.s64 	%rd20, %rd8, %rd11;
	ld.global.f64 	%fd40, [%rd20];
	mul.f64 	%fd41, %fd40, %fd2;
	div.rn.f64 	%fd42, %fd41, %fd4;
	add.s64 	%rd21, %rd8, %rd13;
	ld.global.f64 	%fd43, [%rd21];
	sub.f64 	%fd44, %fd40, %fd43;
	mul.f64 	%fd45, %fd42, %fd44;
	sub.f64 	%fd46, %fd40, %fd45;
	div.rn.f64 	%fd47, %fd41, %fd10;
	add.s64 	%rd22, %rd8, %rd15;
	ld.global.f64 	%fd48, [%rd22];
	sub.f64 	%fd49, %fd40, %fd48;
	mul.f64 	%fd50, %fd47, %fd49;
	sub.f64 	%fd51, %fd46, %fd50;
	ld.global.f64 	%fd52, [%rd17+328];
	add.s64 	%rd23, %rd9, %rd15;
	ld.global.f64 	%fd53, [%rd23];
	sub.f64 	%fd54, %fd52, %fd53;
	mul.f64 	%fd55, %fd19, %fd54;
	sub.f64 	%fd56, %fd51, %fd55;
	ld.global.f64 	%fd57, [%rd20+8];
	add.f64 	%fd58, %fd40, %fd40;
	sub.f64 	%fd59, %fd57, %fd58;
	add.f64 	%fd60, %fd43, %fd59;
	fma.rn.f64 	%fd61, %fd28, %fd60, %fd56;
	ld.global.f64 	%fd62, [%rd20+328];
	sub.f64 	%fd63, %fd62, %fd58;
	add.f64 	%fd64, %fd48, %fd63;
	fma.rn.f64 	%fd65, %fd35, %fd64, %fd61;
	add.s64 	%rd24, %rd1, %rd11;
	st.global.f64 	[%rd24], %fd65;
$L__BB2_3:
	bar.sync 	0;
	add.s32 	%r14, %r1, -1640;
	setp.gt.u32 	%p5, %r14, 40;
	@%p5 bra 	$L__BB2_5;
	mul.wide.u32 	%rd25, %r1, 8;
	add.s64 	%rd26, %rd2, %rd25;
	mov.b64 	%rd27, 4607182418800017408;
	st.global.u64 	[%rd26], %rd27;
	add.s64 	%rd28, %rd1, %rd25;
	mov.b64 	%rd29, 0;
	st.global.u64 	[%rd28], %rd29;
$L__BB2_5:
	bar.sync 	0;
	setp.lt.s32 	%p6, %r1, 41;
	setp.eq.s32 	%p7, %r2, 0;
	or.pred  	%p8, %p6, %p7;
	@%p8 bra 	$L__BB2_7;
	mad.lo.s32 	%r15, %r1, -1047552999, -1047553000;
	setp.gt.u32 	%p9, %r15, 104755299;
	@%p9 bra 	$L__BB2_8;
$L__BB2_7:
	mul.wide.s32 	%rd30, %r1, 8;
	add.s64 	%rd31, %rd2, %rd30;
	mov.b64 	%rd32, 0;
	st.global.u64 	[%rd31], %rd32;
	add.s64 	%rd33, %rd1, %rd30;
	st.global.u64 	[%rd33], %rd32;
$L__BB2_8:
	ret;

}
	// .globl	_ZN3cub18CUB_300001_SM_10006detail11EmptyKernelIvEEvv
.visible .entry _ZN3cub18CUB_300001_SM_10006detail11EmptyKernelIvEEvv()
{


	ret;

}
	// .globl	_ZN3cub18CUB_300001_SM_10006detail8for_each13static_kernelINS2_12policy_hub_t12policy_500_tEmN6thrust24THRUST_300001_SM_1000_NS8cuda_cub20__uninitialized_fill7functorINS7_10device_ptrIdEEdEEEEvT0_T1_
.visible .entry _ZN3cub18CUB_300001_SM_10006detail8for_each13static_kernelINS2_12policy_hub_t12policy_500_tEmN6thrust24THRUST_300001_SM_1000_NS8cuda_cub20__uninitialized_fill7functorINS7_10device_ptrIdEEdEEEEvT0_T1_(
	.param .u64 _ZN3cub18CUB_300001_SM_10006detail8for_each13static_kernelINS2_12policy_hub_t12policy_500_tEmN6thrust24THRUST_300001_SM_1000_NS8cuda_cub20__uninitialized_fill7functorINS7_10device_ptrIdEEdEEEEvT0_T1__param_0,
	.param .align 8 .b8 _ZN3cub18CUB_300001_SM_10006detail8for_each13static_kernelINS2_12policy_hub_t12policy_500_tEmN6thrust24THRUST_300001_SM_1000_NS8cuda_cub20__uninitialized_fill7functorINS7_10device_ptrIdEEdEEEEvT0_T1__param_1[16]
)
.maxntid 256
{
	.reg .pred 	%p<4>;
	.reg .b32 	%r<5>;
	.reg .b64 	%rd<16>;
	.reg .b64 	%fd<3>;

	ld.param.f64 	%fd2, [_ZN3cub18CUB_300001_SM_10006detail8for_each13static_kernelINS2_12policy_hub_t12policy_500_tEmN6thrust24THRUST_300001_SM_1000_NS8cuda_cub20__uninitialized_fill7functorINS7_10device_ptrIdEEdEEEEvT0_T1__param_1+8];
	ld.param.u64 	%rd4, [_ZN3cub18CUB_300001_SM_10006detail8for_each13static_kernelINS2_12policy_hub_t12policy_500_tEmN6thrust24THRUST_300001_SM_1000_NS8cuda_cub20__uninitialized_fill7functorINS7_10device_ptrIdEEdEEEEvT0_T1__param_1];
	ld.param.u64 	%rd5, [_ZN3cub18CUB_300001_SM_10006detail8for_each13static_kernelINS2_12policy_hub_t12policy_500_tEmN6thrust24THRUST_300001_SM_1000_NS8cuda_cub20__uninitialized_fill7functorINS7_10device_ptrIdEEdEEEEvT0_T1__param_0];
	mov.u32 	%r2, %ctaid.x;
	mul.wide.u32 	%rd1, %r2, 512;
	sub.s64 	%rd2, %rd5, %rd1;
	setp.lt.u64 	%p1, %rd2, 512;
	@%p1 bra 	$L__BB4_2;
	mov.u32 	%r4, %tid.x;
	cvta.to.global.u64 	%rd11, %rd4;
	cvt.u64.u32 	%rd12, %r4;
	add.s64 	%rd13, %rd1, %rd12;
	shl.b64 	%rd14, %rd13, 3;
	add.s64 	%rd15, %rd11, %rd14;
	st.global.f64 	[%rd15], %fd2;
	st.global.f64 	[%rd15+2048], %fd2;
	bra.uni 	$L__BB4_6;
$L__BB4_2:
	cvta.to.global.u64 	%rd6, %rd4;
	mov.u32 	%r1, %tid.x;
	cvt.u64.u32 	%rd7, %r1;
	setp.le.u64 	%p2, %rd2, %rd7;
	add.s64 	%rd8, %rd1, %rd7;
	shl.b64 	%rd9, %rd8, 3;
	add.s64 	%rd3, %rd6, %rd9;
	@%p2 bra 	$L__BB4_4;
	st.global.f64 	[%rd3], %fd2;
$L__BB4_4:
	add.s32 	%r3, %r1, 256;
	cvt.u64.u32 	%rd10, %r3;
	setp.le.u64 	%p3, %rd2, %rd10;
	@%p3 bra 	$L__BB4_6;
	st.global.f64 	[%rd3+2048], %fd2;
$L__BB4_6:
	ret;

}


// ===== COMPILED SASS (sm_100) =====

	.target	sm_100

	.elftype	@"ET_EXEC"


//--------------------- .note.nv.tkinfo           --------------------------
	.section	.note.nv.tkinfo,"",@"SHT_NOTE"
	.sectionflags	@"SHF_NOTE_NV_TKINFO"
	.tkinfo
        /*0018*/ 	.word	0x00000002
        /*0030*/ 	.string	""
        /*0030*/ 	.string	"ptxas"
        /*0030*/ 	.string	"Cuda compilation tools, release 13.0, V13.0.88"
        /*0030*/ 	.string	"Build cuda_13.0.r13.0/compiler.36424714_0"
        /*0030*/ 	.string	"-arch sm_100 -m 64 "



//--------------------- .note.nv.cuinfo           --------------------------
	.section	.note.nv.cuinfo,"",@"SHT_NOTE"
	.sectionflags	@"SHF_NOTE_NV_CUINFO"
        /*0018*/ 	.short	0x0002
        /*001a*/ 	.short	0x0064
        /*001c*/ 	.short	0x0082
	.zero		2


//--------------------- .nv.info                  --------------------------
	.section	.nv.info,"",@"SHT_CUDA_INFO"
	.align	4


	//----- nvinfo : EIATTR_REGCOUNT
	.align		4
        /*0000*/ 	.byte	0x04, 0x2f
        /*0002*/ 	.short	(.L_49 - .L_48)
	.align		4
.L_48:
        /*0004*/ 	.word	index@(_Z11computing_bPdS_S_)
        /*0008*/ 	.word	0x00000027


	//----- nvinfo : EIATTR_FRAME_SIZE
	.align		4
.L_49:
        /*000c*/ 	.byte	0x04, 0x11
        /*000e*/ 	.short	(.L_51 - .L_50)
	.align		4
.L_50:
        /*0010*/ 	.word	index@($__internal_3_$__cuda_sm20_div_rn_f64_full)
        /*0014*/ 	.word	0x00000000


	//----- nvinfo : EIATTR_FRAME_SIZE
	.align		4
.L_51:
        /*0018*/ 	.byte	0x04, 0x11
        /*001a*/ 	.short	(.L_53 - .L_52)
	.align		4
.L_52:
        /*001c*/ 	.word	index@($__internal_2_$__cuda_sm20_dblrcp_rn_slowpath_v3)
        /*0020*/ 	.word	0x00000000


	//----- nvinfo : EIATTR_FRAME_SIZE
	.align		4
.L_53:
        /*0024*/ 	.byte	0x04, 0x11
        /*0026*/ 	.short	(.L_55 - .L_54)
	.align		4
.L_54:
        /*0028*/ 	.word	index@(_Z11computing_bPdS_S_)
        /*002c*/ 	.word	0x00000000


	//----- nvinfo : EIATTR_REGCOUNT
	.align		4
.L_55:
        /*0030*/ 	.byte	0x04, 0x2f
        /*0032*/ 	.short	(.L_57 - .L_56)
	.align		4
.L_56:
        /*0034*/ 	.word	index@(_Z11computing_pPdS_S_)
        /*0038*/ 	.word	0x00000020


	//----- nvinfo : EIATTR_FRAME_SIZE
	.align		4
.L_57:
        /*003c*/ 	.byte	0x04, 0x11
        /*003e*/ 	.short	(.L_59 - .L_58)
	.align		4
.L_58:
        /*0040*/ 	.word	index@($__internal_1_$__cuda_sm20_div_rn_f64_full)
        /*0044*/ 	.word	0x00000000


	//----- nvinfo : EIATTR_FRAME_SIZE
	.align		4
.L_59:
        /*0048*/ 	.byte	0x04, 0x11
        /*004a*/ 	.short	(.L_61 - .L_60)
	.align		4
.L_60:
        /*004c*/ 	.word	index@(_Z11computing_pPdS_S_)
        /*0050*/ 	.word	0x00000000


	//----- nvinfo : EIATTR_REGCOUNT
	.align		4
.L_61:
        /*0054*/ 	.byte	0x04, 0x2f
        /*0056*/ 	.short	(.L_63 - .L_62)
	.align		4
.L_62:
        /*0058*/ 	.word	index@(_Z12computing_uvPdS_S_S_S_)
        /*005c*/ 	.word	0x0000002e


	//----- nvinfo : EIATTR_FRAME_SIZE
	.align		4
.L_63:
        /*0060*/ 	.byte	0x04, 0x11
        /*0062*/ 	.short	(.L_65 - .L_64)
	.align		4
.L_64:
        /*0064*/ 	.word	index@($__internal_0_$__cuda_sm20_div_rn_f64_full)
        /*0068*/ 	.word	0x00000000


	//----- nvinfo : EIATTR_FRAME_SIZE
	.align		4
.L_65:
        /*006c*/ 	.byte	0x04, 0x11
        /*006e*/ 	.short	(.L_67 - .L_66)
	.align		4
.L_66:
        /*0070*/ 	.word	index@(_Z12computing_uvPdS_S_S_S_)
        /*0074*/ 	.word	0x00000000


	//----- nvinfo : EIATTR_REGCOUNT
	.align		4
.L_67:
        /*0078*/ 	.byte	0x04, 0x2f
        /*007a*/ 	.short	(.L_69 - .L_68)
	.align		4
.L_68:
        /*007c*/ 	.word	index@(_ZN3cub18CUB_300001_SM_10006detail11EmptyKernelIvEEvv)
        /*0080*/ 	.word	0x00000004


	//----- nvinfo : EIATTR_FRAME_SIZE
	.align		4
.L_69:
        /*0084*/ 	.byte	0x04, 0x11
        /*0086*/ 	.short	(.L_71 - .L_70)
	.align		4
.L_70:
        /*0088*/ 	.word	index@(_ZN3cub18CUB_300001_SM_10006detail11EmptyKernelIvEEvv)
        /*008c*/ 	.word	0x00000000


	//----- nvinfo : EIATTR_REGCOUNT
	.align		4
.L_71:
        /*0090*/ 	.byte	0x04, 0x2f
        /*0092*/ 	.short	(.L_73 - .L_72)
	.align		4
.L_72:
        /*0094*/ 	.word	index@(_ZN3cub18CUB_300001_SM_10006detail8for_each13static_kernelINS2_12policy_hub_t12policy_500_tEmN6thrust24THRUST_300001_SM_1000_NS8cuda_cub20__uninitialized_fill7functorINS7_10device_ptrIdEEdEEEEvT0_T1_)
        /*0098*/ 	.word	0x00000009


	//----- nvinfo : EIATTR_FRAME_SIZE
	.align		4
.L_73:
        /*009c*/ 	.byte	0x04, 0x11
        /*009e*/ 	.short	(.L_75 - .L_74)
	.align		4
.L_74:
        /*00a0*/ 	.word	index@(_ZN3cub18CUB_300001_SM_10006detail8for_each13static_kernelINS2_12policy_hub_t12policy_500_tEmN6thrust24THRUST_300001_SM_1000_NS8cuda_cub20__uninitialized_fill7functorINS7_10device_ptrIdEEdEEEEvT0_T1_)
        /*00a4*/ 	.word	0x00000000


	//----- nvinfo : EIATTR_MIN_STACK_SIZE
	.align		4
.L_75:
        /*00a8*/ 	.byte	0x04, 0x12
        /*00aa*/ 	.short	(.L_77 - .L_76)
	.align		4
.L_76:
        /*00ac*/ 	.word	index@(_ZN3cub18CUB_300001_SM_10006detail8for_each13static_kernelINS2_12policy_hub_t12policy_500_tEmN6thrust24THRUST_300001_SM_1000_NS8cuda_cub20__uninitialized_fill7functorINS7_10device_ptrIdEEdEEEEvT0_T1_)
        /*00b0*/ 	.word	0x00000000


	//----- nvinfo : EIATTR_MIN_STACK_SIZE
	.align		4
.L_77:
        /*00b4*/ 	.byte	0x04, 0x12
        /*00b6*/ 	.short	(.L_79 - .L_78)
	.align		4
.L_78:
        /*00b8*/ 	.word	index@(_ZN3cub18CUB_300001_SM_10006detail11EmptyKernelIvEEvv)
        /*00bc*/ 	.word	0x00000000


	//----- nvinfo : EIATTR_MIN_STACK_SIZE
	.align		4
.L_79:
        /*00c0*/ 	.byte	0x04, 0x12
        /*00c2*/ 	.short	(.L_81 - .L_80)
	.align		4
.L_80:
        /*00c4*/ 	.word	index@(_Z12computing_uvPdS_S_S_S_)
        /*00c8*/ 	.word	0x00000000


	//----- nvinfo : EIATTR_MIN_STACK_SIZE
	.align		4
.L_81:
        /*00cc*/ 	.byte	0x04, 0x12
        /*00ce*/ 	.short	(.L_83 - .L_82)
	.align		4
.L_82:
        /*00d0*/ 	.word	index@(_Z11computing_pPdS_S_)
        /*00d4*/ 	.word	0x00000000


	//----- nvinfo : EIATTR_MIN_STACK_SIZE
	.align		4
.L_83:
        /*00d8*/ 	.byte	0x04, 0x12
        /*00da*/ 	.short	(.L_85 - .L_84)
	.align		4
.L_84:
        /*00dc*/ 	.word	index@(_Z11computing_bPdS_S_)
        /*00e0*/ 	.word	0x00000000
.L_85:


//--------------------- .nv.compat                --------------------------
	.section	.nv.compat,"",@"SHT_CUDA_COMPAT_INFO"
	.align	4
        /*0000*/ 	.byte	0x02, 0x09, 0x00, 0x00, 0x02, 0x02, 0x01, 0x00, 0x02, 0x05, 0x05, 0x00, 0x03, 0x07, 0x01, 0x01
        /*0010*/ 	.byte	0x02, 0x03, 0x00, 0x00, 0x02, 0x06, 0x01, 0x00, 0x04, 0x0b, 0x08, 0x00, 0x01, 0x00, 0x00, 0x00
        /*0020*/ 	.byte	0x00, 0x00, 0x00, 0x00


//--------------------- .nv.info._ZN3cub18CUB_300001_SM_10006detail8for_each13static_kernelINS2_12policy_hub_t12policy_500_tEmN6thrust24THRUST_300001_SM_1000_NS8cuda_cub20__uninitialized_fill7functorINS7_10device_ptrIdEEdEEEEvT0_T1_ --------------------------
	.section	.nv.info._ZN3cub18CUB_300001_SM_10006detail8for_each13static_kernelINS2_12policy_hub_t12policy_500_tEmN6thrust24THRUST_300001_SM_1000_NS8cuda_cub20__uninitialized_fill7functorINS7_10device_ptrIdEEdEEEEvT0_T1_,"",@"SHT_CUDA_INFO"
	.sectionflags	@""
	.align	4


	//----- nvinfo : EIATTR_CUDA_API_VERSION
	.align		4
        /*0000*/ 	.byte	0x04, 0x37
        /*0002*/ 	.short	(.L_87 - .L_86)
.L_86:
        /*0004*/ 	.word	0x00000082


	//----- nvinfo : EIATTR_KPARAM_INFO
	.align		4
.L_87:
        /*0008*/ 	.byte	0x04, 0x17
        /*000a*/ 	.short	(.L_89 - .L_88)
.L_88:
        /*000c*/ 	.word	0x00000000
        /*0010*/ 	.short	0x0001
        /*0012*/ 	.short	0x0008
        /*0014*/ 	.byte	0x00, 0xf0, 0x41, 0x00


	//----- nvinfo : EIATTR_KPARAM_INFO
	.align		4
.L_89:
        /*0018*/ 	.byte	0x04, 0x17
        /*001a*/ 	.short	(.L_91 - .L_90)
.L_90:
        /*001c*/ 	.word	0x00000000
        /*0020*/ 	.short	0x0000
        /*0022*/ 	.short	0x0000
        /*0024*/ 	.byte	0x00, 0xf0, 0x21, 0x00


	//----- nvinfo : EIATTR_SPARSE_MMA_MASK
	.align		4
.L_91:
        /*0028*/ 	.byte	0x03, 0x50
        /*002a*/ 	.short	0x0000


	//----- nvinfo : EIATTR_MAXREG_COUNT
	.align		4
        /*002c*/ 	.byte	0x03, 0x1b
        /*002e*/ 	.short	0x00ff


	//----- nvinfo : EIATTR_MERCURY_ISA_VERSION
	.align		4
        /*0030*/ 	.byte	0x03, 0x5f
        /*0032*/ 	.short	0x0101


	//----- nvinfo : EIATTR_VRC_CTA_INIT_COUNT
	.align		4
        /*0034*/ 	.byte	0x02, 0x4a
	.zero		1
	.zero		1


	//----- nvinfo : EIATTR_EXIT_INSTR_OFFSETS
	.align		4
        /*0038*/ 	.byte	0x04, 0x1c
        /*003a*/ 	.short	(.L_93 - .L_92)


	//   ....[0]....
.L_92:
        /*003c*/ 	.word	0x00000130


	//   ....[1]....
        /*0040*/ 	.word	0x00000230


	//   ....[2]....
        /*0044*/ 	.word	0x00000260


	//----- nvinfo : EIATTR_MAX_THREADS
	.align		4
.L_93:
        /*0048*/ 	.byte	0x04, 0x05
        /*004a*/ 	.short	(.L_95 - .L_94)
.L_94:
        /*004c*/ 	.word	0x00000100
        /*0050*/ 	.word	0x00000001
        /*0054*/ 	.word	0x00000001


	//----- nvinfo : EIATTR_CBANK_PARAM_SIZE
	.align		4
.L_95:
        /*0058*/ 	.byte	0x03, 0x19
        /*005a*/ 	.short	0x0018


	//----- nvinfo : EIATTR_PARAM_CBANK
	.align		4
        /*005c*/ 	.byte	0x04, 0x0a
        /*005e*/ 	.short	(.L_97 - .L_96)
	.align		4
.L_96:
        /*0060*/ 	.word	index@(.nv.constant0._ZN3cub18CUB_300001_SM_10006detail8for_each13static_kernelINS2_12policy_hub_t12policy_500_tEmN6thrust24THRUST_300001_SM_1000_NS8cuda_cub20__uninitialized_fill7functorINS7_10device_ptrIdEEdEEEEvT0_T1_)
        /*0064*/ 	.short	0x0380
        /*0066*/ 	.short	0x0018


	//----- nvinfo : EIATTR_SW_WAR
	.align		4
.L_97:
        /*0068*/ 	.byte	0x04, 0x36
        /*006a*/ 	.short	(.L_99 - .L_98)
.L_98:
        /*006c*/ 	.word	0x00000008
.L_99:


//--------------------- .nv.info._ZN3cub18CUB_300001_SM_10006detail11EmptyKernelIvEEvv --------------------------
	.section	.nv.info._ZN3cub18CUB_300001_SM_10006detail11EmptyKernelIvEEvv,"",@"SHT_CUDA_INFO"
	.sectionflags	@""
	.align	4


	//----- nvinfo : EIATTR_CUDA_API_VERSION
	.align		4
        /*0000*/ 	.byte	0x04, 0x37
        /*0002*/ 	.short	(.L_101 - .L_100)
.L_100:
        /*0004*/ 	.word	0x00000082


	//----- nvinfo : EIATTR_SPARSE_MMA_MASK
	.align		4
.L_101:
        /*0008*/ 	.byte	0x03, 0x50
        /*000a*/ 	.short	0x0000


	//----- nvinfo : EIATTR_MAXREG_COUNT
	.align		4
        /*000c*/ 	.byte	0x03, 0x1b
        /*000e*/ 	.short	0x00ff


	//----- nvinfo : EIATTR_MERCURY_ISA_VERSION
	.align		4
        /*0010*/ 	.byte	0x03, 0x5f
        /*0012*/ 	.short	0x0101


	//----- nvinfo : EIATTR_VRC_CTA_INIT_COUNT
	.align		4
        /*0014*/ 	.byte	0x02, 0x4a
	.zero		1
	.zero		1


	//----- nvinfo : EIATTR_EXIT_INSTR_OFFSETS
	.align		4
        /*0018*/ 	.byte	0x04, 0x1c
        /*001a*/ 	.short	(.L_103 - .L_102)


	//   ....[0]....
.L_102:
        /*001c*/ 	.word	0x00000010


	//----- nvinfo : EIATTR_SW_WAR
	.align		4
.L_103:
        /*0020*/ 	.byte	0x04, 0x36
        /*0022*/ 	.short	(.L_105 - .L_104)
.L_104:
        /*0024*/ 	.word	0x00000008
.L_105:


//--------------------- .nv.info._Z12computing_uvPdS_S_S_S_ --------------------------
	.section	.nv.info._Z12computing_uvPdS_S_S_S_,"",@"SHT_CUDA_INFO"
	.sectionflags	@""
	.align	4


	//----- nvinfo : EIATTR_CUDA_API_VERSION
	.align		4
        /*0000*/ 	.byte	0x04, 0x37
        /*0002*/ 	.short	(.L_107 - .L_106)
.L_106:
        /*0004*/ 	.word	0x00000082


	//----- nvinfo : EIATTR_KPARAM_INFO
	.align		4
.L_107:
        /*0008*/ 	.byte	0x04, 0x17
        /*000a*/ 	.short	(.L_109 - .L_108)
.L_108:
        /*000c*/ 	.word	0x00000000
        /*0010*/ 	.short	0x0004
        /*0012*/ 	.short	0x0020
        /*0014*/ 	.byte	0x00, 0xf5, 0x21, 0x00


	//----- nvinfo : EIATTR_KPARAM_INFO
	.align		4
.L_109:
        /*0018*/ 	.byte	0x04, 0x17
        /*001a*/ 	.short	(.L_111 - .L_110)
.L_110:
        /*001c*/ 	.word	0x00000000
        /*0020*/ 	.short	0x0003
        /*0022*/ 	.short	0x0018
        /*0024*/ 	.byte	0x00, 0xf5, 0x21, 0x00


	//----- nvinfo : EIATTR_KPARAM_INFO
	.align		4
.L_111:
        /*0028*/ 	.byte	0x04, 0x17
        /*002a*/ 	.short	(.L_113 - .L_112)
.L_112:
        /*002c*/ 	.word	0x00000000
        /*0030*/ 	.short	0x0002
        /*0032*/ 	.short	0x0010
        /*0034*/ 	.byte	0x00, 0xf5, 0x21, 0x00


	//----- nvinfo : EIATTR_KPARAM_INFO
	.align		4
.L_113:
        /*0038*/ 	.byte	0x04, 0x17
        /*003a*/ 	.short	(.L_115 - .L_114)
.L_114:
        /*003c*/ 	.word	0x00000000
        /*0040*/ 	.short	0x0001
        /*0042*/ 	.short	0x0008
        /*0044*/ 	.byte	0x00, 0xf5, 0x21, 0x00


	//----- nvinfo : EIATTR_KPARAM_INFO
	.align		4
.L_115:
        /*0048*/ 	.byte	0x04, 0x17
        /*004a*/ 	.short	(.L_117 - .L_116)
.L_116:
        /*004c*/ 	.word	0x00000000
        /*0050*/ 	.short	0x0000
        /*0052*/ 	.short	0x0000
        /*0054*/ 	.byte	0x00, 0xf5, 0x21, 0x00


	//----- nvinfo : EIATTR_SPARSE_MMA_MASK
	.align		4
.L_117:
        /*0058*/ 	.byte	0x03, 0x50
        /*005a*/ 	.short	0x0000


	//----- nvinfo : EIATTR_MAXREG_COUNT
	.align		4
        /*005c*/ 	.byte	0x03, 0x1b
        /*005e*/ 	.short	0x00ff


	//----- nvinfo : EIATTR_NUM_BARRIERS
	.align		4
        /*0060*/ 	.byte	0x02, 0x4c
        /*0062*/ 	.byte	0x01
	.zero		1


	//----- nvinfo : EIATTR_MERCURY_ISA_VERSION
	.align		4
        /*0064*/ 	.byte	0x03, 0x5f
        /*0066*/ 	.short	0x0101


	//----- nvinfo : EIATTR_VRC_CTA_INIT_COUNT
	.align		4
        /*0068*/ 	.byte	0x02, 0x4a
	.zero		1
	.zero		1


	//----- nvinfo : EIATTR_EXIT_INSTR_OFFSETS
	.align		4
        /*006c*/ 	.byte	0x04, 0x1c
        /*006e*/ 	.short	(.L_119 - .L_118)


	//   ....[0]....
.L_118:
        /*0070*/ 	.word	0x00001200


	//   ....[1]....
        /*0074*/ 	.word	0x00001280


	//----- nvinfo : EIATTR_CRS_STACK_SIZE
	.align		4
.L_119:
        /*0078*/ 	.byte	0x04, 0x1e
        /*007a*/ 	.short	(.L_121 - .L_120)
.L_120:
        /*007c*/ 	.word	0x00000000


	//----- nvinfo : EIATTR_CBANK_PARAM_SIZE
	.align		4
.L_121:
        /*0080*/ 	.byte	0x03, 0x19
        /*0082*/ 	.short	0x0028


	//----- nvinfo : EIATTR_PARAM_CBANK
	.align		4
        /*0084*/ 	.byte	0x04, 0x0a
        /*0086*/ 	.short	(.L_123 - .L_122)
	.align		4
.L_122:
        /*0088*/ 	.word	index@(.nv.constant0._Z12computing_uvPdS_S_S_S_)
        /*008c*/ 	.short	0x0380
        /*008e*/ 	.short	0x0028


	//----- nvinfo : EIATTR_SW_WAR
	.align		4
.L_123:
        /*0090*/ 	.byte	0x04, 0x36
        /*0092*/ 	.short	(.L_125 - .L_124)
.L_124:
        /*0094*/ 	.word	0x00000008
.L_125:


//--------------------- .nv.info._Z11computing_pPdS_S_ --------------------------
	.section	.nv.info._Z11computing_pPdS_S_,"",@"SHT_CUDA_INFO"
	.sectionflags	@""
	.align	4


	//----- nvinfo : EIATTR_CUDA_API_VERSION
	.align		4
        /*0000*/ 	.byte	0x04, 0x37
        /*0002*/ 	.short	(.L_127 - .L_126)
.L_126:
        /*0004*/ 	.word	0x00000082


	//----- nvinfo : EIATTR_KPARAM_INFO
	.align		4
.L_127:
        /*0008*/ 	.byte	0x04, 0x17
        /*000a*/ 	.short	(.L_129 - .L_128)
.L_128:
        /*000c*/ 	.word	0x00000000
        /*0010*/ 	.short	0x0002
        /*0012*/ 	.short	0x0010
        /*0014*/ 	.byte	0x00, 0xf5, 0x21, 0x00


	//----- nvinfo : EIATTR_KPARAM_INFO
	.align		4
.L_129:
        /*0018*/ 	.byte	0x04, 0x17
        /*001a*/ 	.short	(.L_131 - .L_130)
.L_130:
        /*001c*/ 	.word	0x00000000
        /*0020*/ 	.short	0x0001
        /*0022*/ 	.short	0x0008
        /*0024*/ 	.byte	0x00, 0xf5, 0x21, 0x00


	//----- nvinfo : EIATTR_KPARAM_INFO
	.align		4
.L_131:
        /*0028*/ 	.byte	0x04, 0x17
        /*002a*/ 	.short	(.L_133 - .L_132)
.L_132:
        /*002c*/ 	.word	0x00000000
        /*0030*/ 	.short	0x0000
        /*0032*/ 	.short	0x0000
        /*0034*/ 	.byte	0x00, 0xf5, 0x21, 0x00


	//----- nvinfo : EIATTR_SPARSE_MMA_MASK
	.align		4
.L_133:
        /*0038*/ 	.byte	0x03, 0x50
        /*003a*/ 	.short	0x0000


	//----- nvinfo : EIATTR_MAXREG_COUNT
	.align		4
        /*003c*/ 	.byte	0x03, 0x1b
        /*003e*/ 	.short	0x00ff


	//----- nvinfo : EIATTR_NUM_BARRIERS
	.align		4
        /*0040*/ 	.byte	0x02, 0x4c
        /*0042*/ 	.byte	0x01
	.zero		1


	//----- nvinfo : EIATTR_MERCURY_ISA_VERSION
	.align		4
        /*0044*/ 	.byte	0x03, 0x5f
        /*0046*/ 	.short	0x0101


	//----- nvinfo : EIATTR_VRC_CTA_INIT_COUNT
	.align		4
        /*0048*/ 	.byte	0x02, 0x4a
	.zero		1
	.zero		1


	//----- nvinfo : EIATTR_EXIT_INSTR_OFFSETS
	.align		4
        /*004c*/ 	.byte	0x04, 0x1c
        /*004e*/ 	.short	(.L_135 - .L_134)


	//   ....[0]....
.L_134:
        /*0050*/ 	.word	0x00000610


	//   ....[1]....
        /*0054*/ 	.word	0x00000640


	//----- nvinfo : EIATTR_CRS_STACK_SIZE
	.align		4
.L_135:
        /*0058*/ 	.byte	0x04, 0x1e
        /*005a*/ 	.short	(.L_137 - .L_136)
.L_136:
        /*005c*/ 	.word	0x00000000


	//----- nvinfo : EIATTR_CBANK_PARAM_SIZE
	.align		4
.L_137:
        /*0060*/ 	.byte	0x03, 0x19
        /*0062*/ 	.short	0x0018


	//----- nvinfo : EIATTR_PARAM_CBANK
	.align		4
        /*0064*/ 	.byte	0x04, 0x0a
        /*0066*/ 	.short	(.L_139 - .L_138)
	.align		4
.L_138:
        /*0068*/ 	.word	index@(.nv.constant0._Z11computing_pPdS_S_)
        /*006c*/ 	.short	0x0380
        /*006e*/ 	.short	0x0018


	//----- nvinfo : EIATTR_SW_WAR
	.align		4
.L_139:
        /*0070*/ 	.byte	0x04, 0x36
        /*0072*/ 	.short	(.L_141 - .L_140)
.L_140:
        /*0074*/ 	.word	0x00000008
.L_141:


//--------------------- .nv.info._Z11computing_bPdS_S_ --------------------------
	.section	.nv.info._Z11computing_bPdS_S_,"",@"SHT_CUDA_INFO"
	.sectionflags	@""
	.align	4


	//----- nvinfo : EIATTR_CUDA_API_VERSION
	.align		4
        /*0000*/ 	.byte	0x04, 0x37
        /*0002*/ 	.short	(.L_143 - .L_142)
.L_142:
        /*0004*/ 	.word	0x00000082


	//----- nvinfo : EIATTR_KPARAM_INFO
	.align		4
.L_143:
        /*0008*/ 	.byte	0x04, 0x17
        /*000a*/ 	.short	(.L_145 - .L_144)
.L_144:
        /*000c*/ 	.word	0x00000000
        /*0010*/ 	.short	0x0002
        /*0012*/ 	.short	0x0010
        /*0014*/ 	.byte	0x00, 0xf5, 0x21, 0x00


	//----- nvinfo : EIATTR_KPARAM_INFO
	.align		4
.L_145:
        /*0018*/ 	.byte	0x04, 0x17
        /*001a*/ 	.short	(.L_147 - .L_146)
.L_146:
        /*001c*/ 	.word	0x00000000
        /*0020*/ 	.short	0x0001
        /*0022*/ 	.short	0x0008
        /*0024*/ 	.byte	0x00, 0xf5, 0x21, 0x00


	//----- nvinfo : EIATTR_KPARAM_INFO
	.align		4
.L_147:
        /*0028*/ 	.byte	0x04, 0x17
        /*002a*/ 	.short	(.L_149 - .L_148)
.L_148:
        /*002c*/ 	.word	0x00000000
        /*0030*/ 	.short	0x0000
        /*0032*/ 	.short	0x0000
        /*0034*/ 	.byte	0x00, 0xf5, 0x21, 0x00


	//----- nvinfo : EIATTR_SPARSE_MMA_MASK
	.align		4
.L_149:
        /*0038*/ 	.byte	0x03, 0x50
        /*003a*/ 	.short	0x0000


	//----- nvinfo : EIATTR_MAXREG_COUNT
	.align		4
        /*003c*/ 	.byte	0x03, 0x1b
        /*003e*/ 	.short	0x00ff


	//----- nvinfo : EIATTR_MERCURY_ISA_VERSION
	.align		4
        /*0040*/ 	.byte	0x03, 0x5f
        /*0042*/ 	.short	0x0101


	//----- nvinfo : EIATTR_VRC_CTA_INIT_COUNT
	.align		4
        /*0044*/ 	.byte	0x02, 0x4a
	.zero		1
	.zero		1


	//----- nvinfo : EIATTR_EXIT_INSTR_OFFSETS
	.align		4
        /*0048*/ 	.byte	0x04, 0x1c
        /*004a*/ 	.short	(.L_151 - .L_150)


	//   ....[0]....
.L_150:
        /*004c*/ 	.word	0x000000a0


	//   ....[1]....
        /*0050*/ 	.word	0x00000100


	//   ....[2]....
        /*0054*/ 	.word	0x00000a10


	//----- nvinfo : EIATTR_CRS_STACK_SIZE
	.align		4
.L_151:
        /*0058*/ 	.byte	0x04, 0x1e
        /*005a*/ 	.short	(.L_153 - .L_152)
.L_152:
        /*005c*/ 	.word	0x00000000


	//----- nvinfo : EIATTR_CBANK_PARAM_SIZE
	.align		4
.L_153:
        /*0060*/ 	.byte	0x03, 0x19
        /*0062*/ 	.short	0x0018


	//----- nvinfo : EIATTR_PARAM_CBANK
	.align		4
        /*0064*/ 	.byte	0x04, 0x0a
        /*0066*/ 	.short	(.L_155 - .L_154)
	.align		4
.L_154:
        /*0068*/ 	.word	index@(.nv.constant0._Z11computing_bPdS_S_)
        /*006c*/ 	.short	0x0380
        /*006e*/ 	.short	0x0018


	//----- nvinfo : EIATTR_SW_WAR
	.align		4
.L_155:
        /*0070*/ 	.byte	0x04, 0x36
        /*0072*/ 	.short	(.L_157 - .L_156)
.L_156:
        /*0074*/ 	.word	0x00000008
.L_157:


//--------------------- .nv.callgraph             --------------------------
	.section	.nv.callgraph,"",@"SHT_CUDA_CALLGRAPH"
	.align	4
	.sectionentsize	8
	.align		4
        /*0000*/ 	.word	0x00000000
	.align		4
        /*0004*/ 	.word	0xffffffff
	.align		4
        /*0008*/ 	.word	0x00000000
	.align		4
        /*000c*/ 	.word	0xfffffffe
	.align		4
        /*0010*/ 	.word	0x00000000
	.align		4
        /*0014*/ 	.word	0xfffffffd
	.align		4
        /*0018*/ 	.word	0x00000000
	.align		4
        /*001c*/ 	.word	0xfffffffc


//--------------------- .nv.constant3             --------------------------
	.section	.nv.constant3,"a",@progbits
	.align	8
.nv.constant3:
	.type		dx,@object
	.size		dx,(dy - dx)
dx:
        /*0000*/ 	.byte	0x9a, 0x99, 0x99, 0x99, 0x99, 0x99, 0xa9, 0x3f
	.type		dy,@object
	.size		dy,(dt - dy)
dy:
        /*0008*/ 	.byte	0x9a, 0x99, 0x99, 0x99, 0x99, 0x99, 0xa9, 0x3f
	.type		dt,@object
	.size		dt,(rho - dt)
dt:
        /*0010*/ 	.byte	0x7b, 0x14, 0xae, 0x47, 0xe1, 0x7a, 0x84, 0x3f
	.type		rho,@object
	.size		rho,(nu - rho)
rho:
        /*0018*/ 	.byte	0x00, 0x00, 0x00, 0x00, 0x00, 0x00, 0xf0, 0x3f
	.type		nu,@object
	.size		nu,(.L_4 - nu)
nu:
        /*0020*/ 	.byte	0x7b, 0x14, 0xae, 0x47, 0xe1, 0x7a, 0x94, 0x3f
.L_4:


//--------------------- .nv.constant4             --------------------------
	.section	.nv.constant4,"a",@progbits
	.align	8
	.align		8
.nv.constant4:
        /*0000*/ 	.dword	_ZN28_INTERNAL_76d32fa7_4_k_cu_dx4cuda3std3__45__cpo5beginE
	.align		8
        /*0008*/ 	.dword	_ZN28_INTERNAL_76d32fa7_4_k_cu_dx4cuda3std3__45__cpo3endE
	.align		8
        /*0010*/ 	.dword	_ZN28_INTERNAL_76d32fa7_4_k_cu_dx4cuda3std3__45__cpo6cbeginE
	.align		8
        /*0018*/ 	.dword	_ZN28_INTERNAL_76d32fa7_4_k_cu_dx4cuda3std3__45__cpo4cendE
	.align		8
        /*0020*/ 	.dword	_ZN28_INTERNAL_76d32fa7_4_k_cu_dx4cuda3std3__45__cpo6rbeginE
	.align		8
        /*0028*/ 	.dword	_ZN28_INTERNAL_76d32fa7_4_k_cu_dx4cuda3std3__45__cpo4rendE
	.align		8
        /*0030*/ 	.dword	_ZN28_INTERNAL_76d32fa7_4_k_cu_dx4cuda3std3__45__cpo7crbeginE
	.align		8
        /*0038*/ 	.dword	_ZN28_INTERNAL_76d32fa7_4_k_cu_dx4cuda3std3__45__cpo5crendE
	.align		8
        /*0040*/ 	.dword	_ZN28_INTERNAL_76d32fa7_4_k_cu_dx4cuda3std3__430_GLOBAL__N__76d32fa7_4_k_cu_dx6ignoreE
	.align		8
        /*0048*/ 	.dword	_ZN28_INTERNAL_76d32fa7_4_k_cu_dx4cuda3std3__419piecewise_constructE
	.align		8
        /*0050*/ 	.dword	_ZN28_INTERNAL_76d32fa7_4_k_cu_dx4cuda3std3__48in_placeE
	.align		8
        /*0058*/ 	.dword	_ZN28_INTERNAL_76d32fa7_4_k_cu_dx4cuda3std3__420unreachable_sentinelE
	.align		8
        /*0060*/ 	.dword	_ZN28_INTERNAL_76d32fa7_4_k_cu_dx4cuda3std3__47nulloptE
	.align		8
        /*0068*/ 	.dword	_ZN28_INTERNAL_76d32fa7_4_k_cu_dx4cuda3std3__48unexpectE
	.align		8
        /*0070*/ 	.dword	_ZN28_INTERNAL_76d32fa7_4_k_cu_dx4cuda3std6ranges3__45__cpo4swapE
	.align		8
        /*0078*/ 	.dword	_ZN28_INTERNAL_76d32fa7_4_k_cu_dx4cuda3std6ranges3__45__cpo9iter_moveE
	.align		8
        /*0080*/ 	.dword	_ZN28_INTERNAL_76d32fa7_4_k_cu_dx4cuda3std6ranges3__45__cpo5beginE
	.align		8
        /*0088*/ 	.dword	_ZN28_INTERNAL_76d32fa7_4_k_cu_dx4cuda3std6ranges3__45__cpo3endE
	.align		8
        /*0090*/ 	.dword	_ZN28_INTERNAL_76d32fa7_4_k_cu_dx4cuda3std6ranges3__45__cpo6cbeginE
	.align		8
        /*0098*/ 	.dword	_ZN28_INTERNAL_76d32fa7_4_k_cu_dx4cuda3std6ranges3__45__cpo4cendE
	.align		8
        /*00a0*/ 	.dword	_ZN28_INTERNAL_76d32fa7_4_k_cu_dx4cuda3std6ranges3__45__cpo7advanceE
	.align		8
        /*00a8*/ 	.dword	_ZN28_INTERNAL_76d32fa7_4_k_cu_dx4cuda3std6ranges3__45__cpo9iter_swapE
	.align		8
        /*00b0*/ 	.dword	_ZN28_INTERNAL_76d32fa7_4_k_cu_dx4cuda3std6ranges3__45__cpo4nextE
	.align		8
        /*00b8*/ 	.dword	_ZN28_INTERNAL_76d32fa7_4_k_cu_dx4cuda3std6ranges3__45__cpo4prevE
	.align		8
        /*00c0*/ 	.dword	_ZN28_INTERNAL_76d32fa7_4_k_cu_dx4cuda3std6ranges3__45__cpo4dataE
	.align		8
        /*00c8*/ 	.dword	_ZN28_INTERNAL_76d32fa7_4_k_cu_dx4cuda3std6ranges3__45__cpo5cdataE
	.align		8
        /*00d0*/ 	.dword	_ZN28_INTERNAL_76d32fa7_4_k_cu_dx4cuda3std6ranges3__45__cpo4sizeE
	.align		8
        /*00d8*/ 	.dword	_ZN28_INTERNAL_76d32fa7_4_k_cu_dx4cuda3std6ranges3__45__cpo5ssizeE
	.align		8
        /*00e0*/ 	.dword	_ZN28_INTERNAL_76d32fa7_4_k_cu_dx4cuda3std6ranges3__45__cpo8distanceE
	.align		8
        /*00e8*/ 	.dword	_ZN28_INTERNAL_76d32fa7_4_k_cu_dx6thrust24THRUST_300001_SM_1000_NS8cuda_cub3parE
	.align		8
        /*00f0*/ 	.dword	_ZN28_INTERNAL_76d32fa7_4_k_cu_dx6thrust24THRUST_300001_SM_1000_NS8cuda_cub10par_nosyncE
	.align		8
        /*00f8*/ 	.dword	_ZN28_INTERNAL_76d32fa7_4_k_cu_dx6thrust24THRUST_300001_SM_1000_NS6system6detail10sequential3seqE
	.align		8
        /*0100*/ 	.dword	_ZN28_INTERNAL_76d32fa7_4_k_cu_dx6thrust24THRUST_300001_SM_1000_NS12placeholders2_1E
	.align		8
        /*0108*/ 	.dword	_ZN28_INTERNAL_76d32fa7_4_k_cu_dx6thrust24THRUST_300001_SM_1000_NS12placeholders2_2E
	.align		8
        /*0110*/ 	.dword	_ZN28_INTERNAL_76d32fa7_4_k_cu_dx6thrust24THRUST_300001_SM_1000_NS12placeholders2_3E
	.align		8
        /*0118*/ 	.dword	_ZN28_INTERNAL_76d32fa7_4_k_cu_dx6thrust24THRUST_300001_SM_1000_NS12placeholders2_4E
	.align		8
        /*0120*/ 	.dword	_ZN28_INTERNAL_76d32fa7_4_k_cu_dx6thrust24THRUST_300001_SM_1000_NS12placeholders2_5E
	.align		8
        /*0128*/ 	.dword	_ZN28_INTERNAL_76d32fa7_4_k_cu_dx6thrust24THRUST_300001_SM_1000_NS12placeholders2_6E
	.align		8
        /*0130*/ 	.dword	_ZN28_INTERNAL_76d32fa7_4_k_cu_dx6thrust24THRUST_300001_SM_1000_NS12placeholders2_7E
	.align		8
        /*0138*/ 	.dword	_ZN28_INTERNAL_76d32fa7_4_k_cu_dx6thrust24THRUST_300001_SM_1000_NS12placeholders2_8E
	.align		8
        /*0140*/ 	.dword	_ZN28_INTERNAL_76d32fa7_4_k_cu_dx6thrust24THRUST_300001_SM_1000_NS12placeholders2_9E
	.align		8
        /*0148*/ 	.dword	_ZN28_INTERNAL_76d32fa7_4_k_cu_dx6thrust24THRUST_300001_SM_1000_NS12placeholders3_10E
	.align		8
        /*0150*/ 	.dword	_ZN28_INTERNAL_76d32fa7_4_k_cu_dx6thrust24THRUST_300001_SM_1000_NS3seqE


//--------------------- .text._ZN3cub18CUB_300001_SM_10006detail8for_each13static_kernelINS2_12policy_hub_t12policy_500_tEmN6thrust24THRUST_300001_SM_1000_NS8cuda_cub20__uninitialized_fill7functorINS7_10device_ptrIdEEdEEEEvT0_T1_ --------------------------
	.section	.text._ZN3cub18CUB_300001_SM_10006detail8for_each13static_kernelINS2_12policy_hub_t12policy_500_tEmN6thrust24THRUST_300001_SM_1000_NS8cuda_cub20__uninitialized_fill7functorINS7_10device_ptrIdEEdEEEEvT0_T1_,"ax",@progbits
	.align	128
        .global         _ZN3cub18CUB_300001_SM_10006detail8for_each13static_kernelINS2_12policy_hub_t12policy_500_tEmN6thrust24THRUST_300001_SM_1000_NS8cuda_cub20__uninitialized_fill7functorINS7_10device_ptrIdEEdEEEEvT0_T1_
        .type           _ZN3cub18CUB_300001_SM_10006detail8for_each13static_kernelINS2_12policy_hub_t12policy_500_tEmN6thrust24THRUST_300001_SM_1000_NS8cuda_cub20__uninitialized_fill7functorINS7_10device_ptrIdEEdEEEEvT0_T1_,@function
        .size           _ZN3cub18CUB_300001_SM_10006detail8for_each13static_kernelINS2_12policy_hub_t12policy_500_tEmN6thrust24THRUST_300001_SM_1000_NS8cuda_cub20__uninitialized_fill7functorINS7_10device_ptrIdEEdEEEEvT0_T1_,(.L_x_62 - _ZN3cub18CUB_300001_SM_10006detail8for_each13static_kernelINS2_12policy_hub_t12policy_500_tEmN6thrust24THRUST_300001_SM_1000_NS8cuda_cub20__uninitialized_fill7functorINS7_10device_ptrIdEEdEEEEvT0_T1_)
        .other          _ZN3cub18CUB_300001_SM_10006detail8for_each13static_kernelINS2_12policy_hub_t12policy_500_tEmN6thrust24THRUST_300001_SM_1000_NS8cuda_cub20__uninitialized_fill7functorINS7_10device_ptrIdEEdEEEEvT0_T1_,@"STO_CUDA_ENTRY STV_DEFAULT"
_ZN3cub18CUB_300001_SM_10006detail8for_each13static_kernelINS2_12policy_hub_t12policy_500_tEmN6thrust24THRUST_300001_SM_1000_NS8cuda_cub20__uninitialized_fill7functorINS7_10device_ptrIdEEdEEEEvT0_T1_:
.text._ZN3cub18CUB_300001_SM_10006detail8for_each13static_kernelINS2_12policy_hub_t12policy_500_tEmN6thrust24THRUST_300001_SM_1000_NS8cuda_cub20__uninitialized_fill7functorINS7_10device_ptrIdEEdEEEEvT0_T1_:
[----:B------:R-:W-:Y:S08]  /*0000*/  LDC R1, c[0x0][0x37c] ;  /* 0x0000df00ff017b82 */ /* 0x000ff00000000800 */
[----:B------:R-:W0:Y:S01]  /*0010*/  S2UR UR4, SR_CTAID.X ;  /* 0x00000000000479c3 */ /* 0x000e220000002500 */
[----:B------:R-:W1:Y:S01]  /*0020*/  LDCU.64 UR6, c[0x0][0x380] ;  /* 0x00007000ff0677ac */ /* 0x000e620008000a00 */
[----:B------:R-:W2:Y:S01]  /*0030*/  LDCU.64 UR8, c[0x0][0x358] ;  /* 0x00006b00ff0877ac */ /* 0x000ea20008000a00 */
[----:B0-----:R-:W-:-:S04]  /*0040*/  UIMAD.WIDE.U32 UR4, UR4, 0x200, URZ ;  /* 0x00000200040478a5 */ /* 0x001fc8000f8e00ff */
[----:B-1----:R-:W-:-:S04]  /*0050*/  UIADD3 UR6, UP0, UPT, -UR4, UR6, URZ ;  /* 0x0000000604067290 */ /* 0x002fc8000ff1e1ff */
[----:B------:R-:W-:Y:S02]  /*0060*/  UIADD3.X UR7, UPT, UPT, ~UR5, UR7, URZ, UP0, !UPT ;  /* 0x0000000705077290 */ /* 0x000fe400087fe5ff */
[----:B------:R-:W-:-:S04]  /*0070*/  UISETP.GE.U32.AND UP0, UPT, UR6, 0x200, UPT ;  /* 0x000002000600788c */ /* 0x000fc8000bf06070 */
[----:B------:R-:W-:-:S09]  /*0080*/  UISETP.GE.U32.AND.EX UP0, UPT, UR7, URZ, UPT, UP0 ;  /* 0x000000ff0700728c */ /* 0x000fd2000bf06100 */
[----:B--2---:R-:W-:Y:S05]  /*0090*/  BRA.U !UP0, `(.L_x_0) ;  /* 0x0000000108287547 */ /* 0x004fea000b800000 */
[----:B------:R-:W0:Y:S01]  /*00a0*/  S2R R0, SR_TID.X ;  /* 0x0000000000007919 */ /* 0x000e220000002100 */
[----:B------:R-:W1:Y:S01]  /*00b0*/  LDCU.64 UR6, c[0x0][0x388] ;  /* 0x00007100ff0677ac */ /* 0x000e620008000a00 */
[----:B------:R-:W2:Y:S01]  /*00c0*/  LDC.64 R4, c[0x0][0x390] ;  /* 0x0000e400ff047b82 */ /* 0x000ea20000000a00 */
[----:B0-----:R-:W-:-:S05]  /*00d0*/  IADD3 R0, P0, PT, R0, UR4, RZ ;  /* 0x0000000400007c10 */ /* 0x001fca000ff1e0ff */
[----:B------:R-:W-:Y:S01]  /*00e0*/  IMAD.X R3, RZ, RZ, UR5, P0 ;  /* 0x00000005ff037e24 */ /* 0x000fe200080e06ff */
[----:B-1----:R-:W-:-:S04]  /*00f0*/  LEA R2, P0, R0, UR6, 0x3 ;  /* 0x0000000600027c11 */ /* 0x002fc8000f8018ff */
[----:B------:R-:W-:-:S05]  /*0100*/  LEA.HI.X R3, R0, UR7, R3, 0x3, P0 ;  /* 0x0000000700037c11 */ /* 0x000fca00080f1c03 */
[----:B--2---:R-:W-:Y:S04]  /*0110*/  STG.E.64 desc[UR8][R2.64], R4 ;  /* 0x0000000402007986 */ /* 0x004fe8000c101b08 */
[----:B------:R-:W-:Y:S01]  /*0120*/  STG.E.64 desc[UR8][R2.64+0x800], R4 ;  /* 0x0008000402007986 */ /* 0x000fe2000c101b08 */
[----:B------:R-:W-:Y:S05]  /*0130*/  EXIT ;  /* 0x000000000000794d */ /* 0x000fea0003800000 */
.L_x_0:
[----:B------:R-:W0:Y:S01]  /*0140*/  S2R R0, SR_TID.X ;  /* 0x0000000000007919 */ /* 0x000e220000002100 */
[----:B------:R-:W-:Y:S01]  /*0150*/  IMAD.U32 R2, RZ, RZ, UR7 ;  /* 0x00000007ff027e24 */ /* 0x000fe2000f8e00ff */
[----:B------:R-:W1:Y:S01]  /*0160*/  LDCU.64 UR10, c[0x0][0x388] ;  /* 0x00007100ff0a77ac */ /* 0x000e620008000a00 */
[----:B------:R-:W-:Y:S01]  /*0170*/  IMAD.U32 R6, RZ, RZ, UR7 ;  /* 0x00000007ff067e24 */ /* 0x000fe2000f8e00ff */
[----:B0-----:R-:W-:-:S04]  /*0180*/  ISETP.LT.U32.AND P0, PT, R0, UR6, PT ;  /* 0x0000000600007c0c */ /* 0x001fc8000bf01070 */
[----:B------:R-:W-:Y:S01]  /*0190*/  ISETP.GT.U32.AND.EX P0, PT, R2, RZ, PT, P0 ;  /* 0x000000ff0200720c */ /* 0x000fe20003f04100 */
[C---:B------:R-:W-:Y:S01]  /*01a0*/  VIADD R2, R0.reuse, 0x100 ;  /* 0x0000010000027836 */ /* 0x040fe20000000000 */
[----:B------:R-:W-:-:S04]  /*01b0*/  IADD3 R0, P2, PT, R0, UR4, RZ ;  /* 0x0000000400007c10 */ /* 0x000fc8000ff5e0ff */
[----:B------:R-:W-:Y:S01]  /*01c0*/  ISETP.LT.U32.AND P1, PT, R2, UR6, PT ;  /* 0x0000000602007c0c */ /* 0x000fe2000bf21070 */
[----:B------:R-:W-:Y:S01]  /*01d0*/  IMAD.X R3, RZ, RZ, UR5, P2 ;  /* 0x00000005ff037e24 */ /* 0x000fe200090e06ff */
[----:B-1----:R-:W-:Y:S02]  /*01e0*/  LEA R2, P2, R0, UR10, 0x3 ;  /* 0x0000000a00027c11 */ /* 0x002fe4000f8418ff */
[----:B------:R-:W-:Y:S02]  /*01f0*/  ISETP.GT.U32.AND.EX P1, PT, R6, RZ, PT, P1 ;  /* 0x000000ff0600720c */ /* 0x000fe40003f24110 */
[----:B------:R-:W-:Y:S01]  /*0200*/  LEA.HI.X R3, R0, UR11, R3, 0x3, P2 ;  /* 0x0000000b00037c11 */ /* 0x000fe200090f1c03 */
[----:B------:R-:W0:Y:S04]  /*0210*/  @P0 LDC.64 R4, c[0x0][0x390] ;  /* 0x0000e400ff040b82 */ /* 0x000e280000000a00 */
[----:B0-----:R0:W-:Y:S06]  /*0220*/  @P0 STG.E.64 desc[UR8][R2.64], R4 ;  /* 0x0000000402000986 */ /* 0x0011ec000c101b08 */
[----:B------:R-:W-:Y:S05]  /*0230*/  @!P1 EXIT ;  /* 0x000000000000994d */ /* 0x000fea0003800000 */
[----:B0-----:R-:W0:Y:S02]  /*0240*/  LDC.64 R4, c[0x0][0x390] ;  /* 0x0000e400ff047b82 */ /* 0x001e240000000a00 */
[----:B0-----:R-:W-:Y:S01]  /*0250*/  STG.E.64 desc[UR8][R2.64+0x800], R4 ;  /* 0x0008000402007986 */ /* 0x001fe2000c101b08 */
[----:B------:R-:W-:Y:S05]  /*0260*/  EXIT ;  /* 0x000000000000794d */ /* 0x000fea0003800000 */
.L_x_1:
[----:B------:R-:W-:-:S00]  /*0270*/  BRA `(.L_x_1) ;  /* 0xfffffffc00fc7947 */ /* 0x000fc0000383ffff */
[----:B------:R-:W-:-:S00]  /*0280*/  NOP ;  /* 0x0000000000007918 */ /* 0x000fc00000000000 */
[----:B------:R-:W-:-:S00]  /*0290*/  NOP ;  /* 0x0000000000007918 */ /* 0x000fc00000000000 */
[----:B------:R-:W-:-:S00]  /*02a0*/  NOP ;  /* 0x0000000000007918 */ /* 0x000fc00000000000 */
[----:B------:R-:W-:-:S00]  /*02b0*/  NOP ;  /* 0x0000000000007918 */ /* 0x000fc00000000000 */
[----:B------:R-:W-:-:S00]  /*02c0*/  NOP ;  /* 0x0000000000007918 */ /* 0x000fc00000000000 */
[----:B------:R-:W-:-:S00]  /*02d0*/  NOP ;  /* 0x0000000000007918 */ /* 0x000fc00000000000 */
[----:B------:R-:W-:-:S00]  /*02e0*/  NOP ;  /* 0x0000000000007918 */ /* 0x000fc00000000000 */
[----:B------:R-:W-:-:S00]  /*02f0*/  NOP ;  /* 0x0000000000007918 */ /* 0x000fc00000000000 */
.L_x_62:


//--------------------- .text._ZN3cub18CUB_300001_SM_10006detail11EmptyKernelIvEEvv --------------------------
	.section	.text._ZN3cub18CUB_300001_SM_10006detail11EmptyKernelIvEEvv,"ax",@progbits
	.align	128
        .global         _ZN3cub18CUB_300001_SM_10006detail11EmptyKernelIvEEvv
        .type           _ZN3cub18CUB_300001_SM_10006detail11EmptyKernelIvEEvv,@function
        .size           _ZN3cub18CUB_300001_SM_10006detail11EmptyKernelIvEEvv,(.L_x_63 - _ZN3cub18CUB_300001_SM_10006detail11EmptyKernelIvEEvv)
        .other          _ZN3cub18CUB_300001_SM_10006detail11EmptyKernelIvEEvv,@"STO_CUDA_ENTRY STV_DEFAULT"
_ZN3cub18CUB_300001_SM_10006detail11EmptyKernelIvEEvv:
.text._ZN3cub18CUB_300001_SM_10006detail11EmptyKernelIvEEvv:
[----:B------:R-:W-:Y:S01]  /*0000*/  LDC R1, c[0x0][0x37c] ;  /* 0x0000df00ff017b82 */ /* 0x000fe20000000800 */
[----:B------:R-:W-:Y:S05]  /*0010*/  EXIT ;  /* 0x000000000000794d */ /* 0x000fea0003800000 */
.L_x_2:
        /* <DEDUP_REMOVED lines=14> */
.L_x_63:


//--------------------- .text._Z12computing_uvPdS_S_S_S_ --------------------------
	.section	.text._Z12computing_uvPdS_S_S_S_,"ax",@progbits
	.align	128
        .global         _Z12computing_uvPdS_S_S_S_
        .type           _Z12computing_uvPdS_S_S_S_,@function
        .size           _Z12computing_uvPdS_S_S_S_,(.L_x_58 - _Z12computing_uvPdS_S_S_S_)
        .other          _Z12computing_uvPdS_S_S_S_,@"STO_CUDA_ENTRY STV_DEFAULT"
_Z12computing_uvPdS_S_S_S_:
.text._Z12computing_uvPdS_S_S_S_:
[----:B------:R-:W-:Y:S01]  /*0000*/  LDC R1, c[0x0][0x37c] ;  /* 0x0000df00ff017b82 */ /* 0x000fe20000000800 */
[----:B------:R-:W0:Y:S07]  /*0010*/  S2R R3, SR_TID.X ;  /* 0x0000000000037919 */ /* 0x000e2e0000002100 */
[----:B------:R-:W0:Y:S01]  /*0020*/  S2UR UR4, SR_CTAID.X ;  /* 0x00000000000479c3 */ /* 0x000e220000002500 */
[----:B------:R-:W-:Y:S01]  /*0030*/  IMAD.MOV.U32 R5, RZ, RZ, -0x63e7 ;  /* 0xffff9c19ff057424 */ /* 0x000fe200078e00ff */
[----:B------:R-:W-:Y:S06]  /*0040*/  BSSY.RECONVERGENT B0, `(.L_x_3) ;  /* 0x0000108000007945 */ /* 0x000fec0003800200 */
[----:B------:R-:W-:Y:S08]  /*0050*/  BAR.SYNC.DEFER_BLOCKING 0x0 ;  /* 0x0000000000007b1d */ /* 0x000ff00000010000 */
[----:B------:R-:W0:Y:S02]  /*0060*/  LDC R10, c[0x0][0x360] ;  /* 0x0000d800ff0a7b82 */ /* 0x000e240000000800 */
[----:B0-----:R-:W-:Y:S01]  /*0070*/  IMAD R10, R10, UR4, R3 ;  /* 0x000000040a0a7c24 */ /* 0x001fe2000f8e0203 */
[----:B------:R-:W0:Y:S03]  /*0080*/  LDCU.64 UR4, c[0x0][0x358] ;  /* 0x00006b00ff0477ac */ /* 0x000e260008000a00 */
[----:B------:R-:W-:-:S04]  /*0090*/  IMAD.HI R0, R10, 0x63e7063f, RZ ;  /* 0x63e7063f0a007827 */ /* 0x000fc800078e02ff */
[----:B------:R-:W-:Y:S01]  /*00a0*/  VIADD R2, R10, 0xffffffd6 ;  /* 0xffffffd60a027836 */ /* 0x000fe20000000000 */
[----:B------:R-:W-:-:S04]  /*00b0*/  SHF.R.U32.HI R3, RZ, 0x1f, R0 ;  /* 0x0000001fff037819 */ /* 0x000fc80000011600 */
[----:B------:R-:W-:Y:S02]  /*00c0*/  LEA.HI.SX32 R3, R0, R3, 0x1c ;  /* 0x0000000300037211 */ /* 0x000fe400078fe2ff */
[----:B------:R-:W-:-:S03]  /*00d0*/  PRMT R0, R10, 0x9910, RZ ;  /* 0x000099100a007816 */ /* 0x000fc600000000ff */
[----:B------:R-:W-:Y:S02]  /*00e0*/  IMAD R9, R3, -0x29, R10 ;  /* 0xffffffd703097824 */ /* 0x000fe400078e020a */
[----:B------:R-:W-:-:S03]  /*00f0*/  IMAD R0, R0, R5, -0x63e8 ;  /* 0xffff9c1800007424 */ /* 0x000fc600078e0205 */
[----:B------:R-:W-:Y:S02]  /*0100*/  ISETP.NE.AND P0, PT, R9, RZ, PT ;  /* 0x000000ff0900720c */ /* 0x000fe40003f05270 */
[----:B------:R-:W-:Y:S02]  /*0110*/  LOP3.LUT R0, R0, 0xffff, RZ, 0xc0, !PT ;  /* 0x0000ffff00007812 */ /* 0x000fe400078ec0ff */
[----:B------:R-:W-:-:S04]  /*0120*/  ISETP.GT.U32.OR P0, PT, R2, 0x63d, !P0 ;  /* 0x0000063d0200780c */ /* 0x000fc80004704470 */
[----:B------:R-:W-:-:S13]  /*0130*/  ISETP.LT.U32.OR P0, PT, R0, 0x63f, P0 ;  /* 0x0000063f0000780c */ /* 0x000fda0000701470 */
[----:B0-----:R-:W-:Y:S05]  /*0140*/  @P0 BRA `(.L_x_4) ;  /* 0x0000000c00dc0947 */ /* 0x001fea0003800000 */
[----:B------:R-:W0:Y:S01]  /*0150*/  LDC.64 R18, c[0x0][0x390] ;  /* 0x0000e400ff127b82 */ /* 0x000e220000000a00 */
[----:B------:R-:W1:Y:S07]  /*0160*/  LDCU UR8, c[0x3][0x4] ;  /* 0x00c00080ff0877ac */ /* 0x000e6e0008000800 */
[----:B------:R-:W2:Y:S01]  /*0170*/  LDC.64 R12, c[0x3][RZ] ;  /* 0x00c00000ff0c7b82 */ /* 0x000ea20000000a00 */
[----:B------:R-:W-:Y:S01]  /*0180*/  IMAD.MOV.U32 R2, RZ, RZ, 0x1 ;  /* 0x00000001ff027424 */ /* 0x000fe200078e00ff */
[----:B------:R-:W3:Y:S01]  /*0190*/  LDCU.64 UR6, c[0x3][0x10] ;  /* 0x00c00200ff0677ac */ /* 0x000ee20008000a00 */
[----:B0-----:R-:W-:-:S05]  /*01a0*/  IMAD.WIDE.U32 R18, R10, 0x8, R18 ;  /* 0x000000080a127825 */ /* 0x001fca00078e0012 */
[----:B------:R-:W3:Y:S01]  /*01b0*/  LDG.E.64 R30, desc[UR4][R18.64] ;  /* 0x00000004121e7981 */ /* 0x000ee2000c1e1b00 */
[----:B-1----:R-:W2:Y:S01]  /*01c0*/  MUFU.RCP64H R3, UR8 ;  /* 0x0000000800037d08 */ /* 0x002ea20008001800 */
[----:B------:R-:W-:Y:S01]  /*01d0*/  BSSY.RECONVERGENT B1, `(.L_x_5) ;  /* 0x0000017000017945 */ /* 0x000fe20003800200 */
[----:B--2---:R-:W-:-:S08]  /*01e0*/  DFMA R4, R2, -R12, 1 ;  /* 0x3ff000000204742b */ /* 0x004fd0000000080c */
[----:B------:R-:W-:-:S08]  /*01f0*/  DFMA R4, R4, R4, R4 ;  /* 0x000000040404722b */ /* 0x000fd00000000004 */
[----:B------:R-:W-:-:S08]  /*0200*/  DFMA R4, R2, R4, R2 ;  /* 0x000000040204722b */ /* 0x000fd00000000002 */
[----:B------:R-:W-:-:S08]  /*0210*/  DFMA R6, R4, -R12, 1 ;  /* 0x3ff000000406742b */ /* 0x000fd0000000080c */
[----:B------:R-:W-:Y:S02]  /*0220*/  DFMA R6, R4, R6, R4 ;  /* 0x000000060406722b */ /* 0x000fe40000000004 */
[----:B---3--:R-:W-:-:S08]  /*0230*/  DMUL R2, R30, UR6 ;  /* 0x000000061e027c28 */ /* 0x008fd00008000000 */
[----:B------:R-:W-:Y:S02]  /*0240*/  DMUL R28, R2, R6 ;  /* 0x00000006021c7228 */ /* 0x000fe40000000000 */
[----:B------:R-:W-:-:S06]  /*0250*/  FSETP.GEU.AND P1, PT, |R3|, 6.5827683646048100446e-37, PT ;  /* 0x036000000300780b */ /* 0x000fcc0003f2e200 */
[----:B------:R-:W-:-:S08]  /*0260*/  DFMA R4, R28, -R12, R2 ;  /* 0x8000000c1c04722b */ /* 0x000fd00000000002 */
[----:B------:R-:W-:-:S10]  /*0270*/  DFMA R28, R6, R4, R28 ;  /* 0x00000004061c722b */ /* 0x000fd4000000001c */
[----:B------:R-:W-:-:S05]  /*0280*/  FFMA R0, RZ, UR8, R29 ;  /* 0x00000008ff007c23 */ /* 0x000fca000800001d */
[----:B------:R-:W-:-:S13]  /*0290*/  FSETP.GT.AND P0, PT, |R0|, 1.469367938527859385e-39, PT ;  /* 0x001000000000780b */ /* 0x000fda0003f04200 */
[----:B------:R-:W-:Y:S05]  /*02a0*/  @P0 BRA P1, `(.L_x_6) ;  /* 0x0000000000240947 */ /* 0x000fea0000800000 */
[----:B------:R-:W0:Y:S01]  /*02b0*/  LDCU.64 UR6, c[0x3][URZ] ;  /* 0x00c00000ff0677ac */ /* 0x000e220008000a00 */
[----:B------:R-:W-:Y:S01]  /*02c0*/  IMAD.MOV.U32 R14, RZ, RZ, R2 ;  /* 0x000000ffff0e7224 */ /* 0x000fe200078e0002 */
[----:B------:R-:W-:Y:S01]  /*02d0*/  MOV R12, 0x320 ;  /* 0x00000320000c7802 */ /* 0x000fe20000000f00 */
[----:B------:R-:W-:Y:S01]  /*02e0*/  IMAD.MOV.U32 R11, RZ, RZ, R3 ;  /* 0x000000ffff0b7224 */ /* 0x000fe200078e0003 */
[----:B0-----:R-:W-:Y:S01]  /*02f0*/  MOV R34, UR6 ;  /* 0x0000000600227c02 */ /* 0x001fe20008000f00 */
[----:B------:R-:W-:-:S07]  /*0300*/  IMAD.U32 R35, RZ, RZ, UR7 ;  /* 0x00000007ff237e24 */ /* 0x000fce000f8e00ff */
[----:B------:R-:W-:Y:S05]  /*0310*/  CALL.REL.NOINC `($__internal_0_$__cuda_sm20_div_rn_f64_full) ;  /* 0x0000000c00dc7944 */ /* 0x000fea0003c00000 */
[----:B------:R-:W-:Y:S02]  /*0320*/  IMAD.MOV.U32 R28, RZ, RZ, R14 ;  /* 0x000000ffff1c7224 */ /* 0x000fe400078e000e */
[----:B------:R-:W-:-:S07]  /*0330*/  IMAD.MOV.U32 R29, RZ, RZ, R15 ;  /* 0x000000ffff1d7224 */ /* 0x000fce00078e000f */
.L_x_6:
[----:B------:R-:W-:Y:S05]  /*0340*/  BSYNC.RECONVERGENT B1 ;  /* 0x0000000000017941 */ /* 0x000fea0003800200 */
.L_x_5:
[----:B------:R-:W0:Y:S01]  /*0350*/  LDC.64 R20, c[0x0][0x390] ;  /* 0x0000e400ff147b82 */ /* 0x000e220000000a00 */
[----:B------:R-:W-:Y:S01]  /*0360*/  IADD3 R8, PT, PT, R10, -0x1, RZ ;  /* 0xffffffff0a087810 */ /* 0x000fe20007ffe0ff */
[----:B------:R-:W1:Y:S06]  /*0370*/  LDCU UR6, c[0x3][0xc] ;  /* 0x00c00180ff0677ac */ /* 0x000e6c0008000800 */
[----:B------:R-:W2:Y:S01]  /*0380*/  LDC.64 R12, c[0x3][0x8] ;  /* 0x00c00200ff0c7b82 */ /* 0x000ea20000000a00 */
[----:B0-----:R-:W-:-:S06]  /*0390*/  IMAD.WIDE.U32 R20, R8, 0x8, R20 ;  /* 0x0000000808147825 */ /* 0x001fcc00078e0014 */
[----:B------:R-:W3:Y:S01]  /*03a0*/  LDG.E.64 R20, desc[UR4][R20.64] ;  /* 0x0000000414147981 */ /* 0x000ee2000c1e1b00 */
[----:B-1----:R-:W2:Y:S01]  /*03b0*/  MUFU.RCP64H R5, UR6 ;  /* 0x0000000600057d08 */ /* 0x002ea20008001800 */
[----:B------:R-:W-:Y:S01]  /*03c0*/  IMAD.MOV.U32 R4, RZ, RZ, 0x1 ;  /* 0x00000001ff047424 */ /* 0x000fe200078e00ff */
[----:B------:R-:W-:Y:S01]  /*03d0*/  FSETP.GEU.AND P1, PT, |R3|, 6.5827683646048100446e-37, PT ;  /* 0x036000000300780b */ /* 0x000fe20003f2e200 */
[----:B------:R-:W-:Y:S04]  /*03e0*/  BSSY.RECONVERGENT B1, `(.L_x_7) ;  /* 0x0000015000017945 */ /* 0x000fe80003800200 */
[----:B--2---:R-:W-:-:S08]  /*03f0*/  DFMA R6, R4, -R12, 1 ;  /* 0x3ff000000406742b */ /* 0x004fd0000000080c */
[----:B------:R-:W-:-:S08]  /*0400*/  DFMA R6, R6, R6, R6 ;  /* 0x000000060606722b */ /* 0x000fd00000000006 */
[----:B------:R-:W-:-:S08]  /*0410*/  DFMA R6, R4, R6, R4 ;  /* 0x000000060406722b */ /* 0x000fd00000000004 */
[----:B------:R-:W-:-:S08]  /*0420*/  DFMA R4, R6, -R12, 1 ;  /* 0x3ff000000604742b */ /* 0x000fd0000000080c */
[----:B------:R-:W-:-:S08]  /*0430*/  DFMA R4, R6, R4, R6 ;  /* 0x000000040604722b */ /* 0x000fd00000000006 */
[----:B------:R-:W-:-:S08]  /*0440*/  DMUL R14, R2, R4 ;  /* 0x00000004020e7228 */ /* 0x000fd00000000000 */
[----:B------:R-:W-:-:S08]  /*0450*/  DFMA R6, R14, -R12, R2 ;  /* 0x8000000c0e06722b */ /* 0x000fd00000000002 */
[----:B------:R-:W-:-:S10]  /*0460*/  DFMA R14, R4, R6, R14 ;  /* 0x00000006040e722b */ /* 0x000fd4000000000e */
[----:B------:R-:W-:-:S05]  /*0470*/  FFMA R0, RZ, UR6, R15 ;  /* 0x00000006ff007c23 */ /* 0x000fca000800000f */
[----:B------:R-:W-:Y:S01]  /*0480*/  FSETP.GT.AND P0, PT, |R0|, 1.469367938527859385e-39, PT ;  /* 0x001000000000780b */ /* 0x000fe20003f04200 */
[----:B---3--:R-:W-:-:S08]  /*0490*/  DADD R4, R30, -R20 ;  /* 0x000000001e047229 */ /* 0x008fd00000000814 */
[----:B------:R-:W-:-:S04]  /*04a0*/  DFMA R28, R4, -R28, R30 ;  /* 0x8000001c041c722b */ /* 0x000fc8000000001e */
[----:B------:R-:W-:Y:S07]  /*04b0*/  @P0 BRA P1, `(.L_x_8) ;  /* 0x00000000001c0947 */ /* 0x000fee0000800000 */
[----:B------:R-:W0:Y:S01]  /*04c0*/  LDCU.64 UR6, c[0x3][0x8] ;  /* 0x00c00100ff0677ac */ /* 0x000e220008000a00 */
[----:B------:R-:W-:Y:S01]  /*04d0*/  IMAD.MOV.U32 R14, RZ, RZ, R2 ;  /* 0x000000ffff0e7224 */ /* 0x000fe200078e0002 */
[----:B------:R-:W-:Y:S01]  /*04e0*/  MOV R12, 0x530 ;  /* 0x00000530000c7802 */ /* 0x000fe20000000f00 */
[----:B------:R-:W-:Y:S02]  /*04f0*/  IMAD.MOV.U32 R11, RZ, RZ, R3 ;  /* 0x000000ffff0b7224 */ /* 0x000fe400078e0003 */
[----:B0-----:R-:W-:Y:S01]  /*0500*/  IMAD.U32 R34, RZ, RZ, UR6 ;  /* 0x00000006ff227e24 */ /* 0x001fe2000f8e00ff */
[----:B------:R-:W-:-:S07]  /*0510*/  MOV R35, UR7 ;  /* 0x0000000700237c02 */ /* 0x000fce0008000f00 */
[----:B------:R-:W-:Y:S05]  /*0520*/  CALL.REL.NOINC `($__internal_0_$__cuda_sm20_div_rn_f64_full) ;  /* 0x0000000c00587944 */ /* 0x000fea0003c00000 */
.L_x_8:
[----:B------:R-:W-:Y:S05]  /*0530*/  BSYNC.RECONVERGENT B1 ;  /* 0x0000000000017941 */ /* 0x000fea0003800200 */
.L_x_7:
[----:B------:R-:W0:Y:S01]  /*0540*/  LDC.64 R22, c[0x0][0x390] ;  /* 0x0000e400ff167b82 */ /* 0x000e220000000a00 */
[----:B------:R-:W-:Y:S01]  /*0550*/  VIADD R0, R10, 0xffffffd7 ;  /* 0xffffffd70a007836 */ /* 0x000fe20000000000 */
[----:B------:R-:W1:Y:S06]  /*0560*/  LDCU.64 UR6, c[0x3][URZ] ;  /* 0x00c00000ff0677ac */ /* 0x000e6c0008000a00 */
[----:B------:R-:W2:Y:S01]  /*0570*/  LDC.64 R34, c[0x3][0x18] ;  /* 0x00c00600ff227b82 */ /* 0x000ea20000000a00 */
[----:B------:R-:W-:-:S07]  /*0580*/  IMAD.MOV.U32 R2, RZ, RZ, 0x1 ;  /* 0x00000001ff027424 */ /* 0x000fce00078e00ff */
[----:B------:R-:W3:Y:S01]  /*0590*/  LDC.64 R6, c[0x3][0x10] ;  /* 0x00c00400ff067b82 */ /* 0x000ee20000000a00 */
[----:B0-----:R-:W-:-:S07]  /*05a0*/  IMAD.WIDE.U32 R22, R0, 0x8, R22 ;  /* 0x0000000800167825 */ /* 0x001fce00078e0016 */
[----:B------:R-:W0:Y:S01]  /*05b0*/  LDC R11, c[0x3][0x14] ;  /* 0x00c00500ff0b7b82 */ /* 0x000e220000000800 */
[----:B------:R-:W4:Y:S01]  /*05c0*/  LDG.E.64 R22, desc[UR4][R22.64] ;  /* 0x0000000416167981 */ /* 0x000f22000c1e1b00 */
[----:B--2---:R-:W-:-:S08]  /*05d0*/  DADD R34, R34, R34 ;  /* 0x0000000022227229 */ /* 0x004fd00000000022 */
[----:B-1----:R-:W-:-:S06]  /*05e0*/  DMUL R34, R34, UR6 ;  /* 0x0000000622227c28 */ /* 0x002fcc0008000000 */
[----:B------:R-:W1:Y:S01]  /*05f0*/  MUFU.RCP64H R3, R35 ;  /* 0x0000002300037308 */ /* 0x000e620000001800 */
[----:B0-----:R-:W-:Y:S01]  /*0600*/  FSETP.GEU.AND P1, PT, |R11|, 6.5827683646048100446e-37, PT ;  /* 0x036000000b00780b */ /* 0x001fe20003f2e200 */
[----:B-1----:R-:W-:-:S08]  /*0610*/  DFMA R4, -R34, R2, 1 ;  /* 0x3ff000002204742b */ /* 0x002fd00000000102 */
[----:B------:R-:W-:-:S08]  /*0620*/  DFMA R4, R4, R4, R4 ;  /* 0x000000040404722b */ /* 0x000fd00000000004 */
[----:B------:R-:W-:-:S08]  /*0630*/  DFMA R4, R2, R4, R2 ;  /* 0x000000040204722b */ /* 0x000fd00000000002 */
[----:B------:R-:W-:-:S08]  /*0640*/  DFMA R2, -R34, R4, 1 ;  /* 0x3ff000002202742b */ /* 0x000fd00000000104 */
[----:B------:R-:W-:-:S08]  /*0650*/  DFMA R2, R4, R2, R4 ;  /* 0x000000020402722b */ /* 0x000fd00000000004 */
[----:B---3--:R-:W-:-:S08]  /*0660*/  DMUL R4, R2, R6 ;  /* 0x0000000602047228 */ /* 0x008fd00000000000 */
[----:B------:R-:W-:-:S08]  /*0670*/  DFMA R6, -R34, R4, R6 ;  /* 0x000000042206722b */ /* 0x000fd00000000106 */
[----:B------:R-:W-:-:S10]  /*0680*/  DFMA R2, R2, R6, R4 ;  /* 0x000000060202722b */ /* 0x000fd40000000004 */
[----:B------:R-:W-:-:S05]  /*0690*/  FFMA R6, RZ, R35, R3 ;  /* 0x00000023ff067223 */ /* 0x000fca0000000003 */
[----:B------:R-:W-:Y:S01]  /*06a0*/  FSETP.GT.AND P0, PT, |R6|, 1.469367938527859385e-39, PT ;  /* 0x001000000600780b */ /* 0x000fe20003f04200 */
[----:B----4-:R-:W-:-:S08]  /*06b0*/  DADD R4, R30, -R22 ;  /* 0x000000001e047229 */ /* 0x010fd00000000816 */
[----:B------:R-:W-:-:S04]  /*06c0*/  DFMA R28, R4, -R14, R28 ;  /* 0x8000000e041c722b */ /* 0x000fc8000000001c */
[----:B------:R-:W-:Y:S07]  /*06d0*/  @P0 BRA P1, `(.L_x_9) ;  /* 0x00000000001c0947 */ /* 0x000fee0000800000 */
[----:B------:R-:W0:Y:S01]  /*06e0*/  LDCU.64 UR6, c[0x3][0x10] ;  /* 0x00c00200ff0677ac */ /* 0x000e220008000a00 */
[----:B------:R-:W-:Y:S01]  /*06f0*/  MOV R12, 0x730 ;  /* 0x00000730000c7802 */ /* 0x000fe20000000f00 */
[----:B0-----:R-:W-:Y:S02]  /*0700*/  IMAD.U32 R14, RZ, RZ, UR6 ;  /* 0x00000006ff0e7e24 */ /* 0x001fe4000f8e00ff */
[----:B------:R-:W-:-:S07]  /*0710*/  IMAD.U32 R11, RZ, RZ, UR7 ;  /* 0x00000007ff0b7e24 */ /* 0x000fce000f8e00ff */
[----:B------:R-:W-:Y:S05]  /*0720*/  CALL.REL.NOINC `($__internal_0_$__cuda_sm20_div_rn_f64_full) ;  /* 0x0000000800d87944 */ /* 0x000fea0003c00000 */
[----:B------:R-:W-:Y:S01]  /*0730*/  MOV R2, R14 ;  /* 0x0000000e00027202 */ /* 0x000fe20000000f00 */
[----:B------:R-:W-:-:S07]  /*0740*/  IMAD.MOV.U32 R3, RZ, RZ, R15 ;  /* 0x000000ffff037224 */ /* 0x000fce00078e000f */
.L_x_9:
[----:B------:R-:W0:Y:S08]  /*0750*/  LDC.64 R24, c[0x0][0x3a0] ;  /* 0x0000e800ff187b82 */ /* 0x000e300000000a00 */
[----:B------:R-:W1:Y:S01]  /*0760*/  LDC.64 R34, c[0x3][RZ] ;  /* 0x00c00000ff227b82 */ /* 0x000e620000000a00 */
[----:B------:R-:W-:Y:S01]  /*0770*/  IMAD.MOV.U32 R4, RZ, RZ, 0x1 ;  /* 0x00000001ff047424 */ /* 0x000fe200078e00ff */
[----:B------:R-:W2:Y:S06]  /*0780*/  LDCU.64 UR6, c[0x3][0x20] ;  /* 0x00c00400ff0677ac */ /* 0x000eac0008000a00 */
[----:B------:R-:W2:Y:S01]  /*0790*/  LDC.64 R26, c[0x3][0x10] ;  /* 0x00c00400ff1a7b82 */ /* 0x000ea20000000a00 */
[----:B0-----:R-:W-:-:S04]  /*07a0*/  IMAD.WIDE.U32 R6, R8, 0x8, R24 ;  /* 0x0000000808067825 */ /* 0x001fc800078e0018 */
[----:B------:R-:W-:Y:S02]  /*07b0*/  IMAD.WIDE.U32 R24, R10, 0x8, R24 ;  /* 0x000000080a187825 */ /* 0x000fe400078e0018 */
[----:B------:R-:W3:Y:S04]  /*07c0*/  LDG.E.64 R6, desc[UR4][R6.64] ;  /* 0x0000000406067981 */ /* 0x000ee8000c1e1b00 */
[----:B------:R-:W3:Y:S01]  /*07d0*/  LDG.E.64 R12, desc[UR4][R24.64+0x8] ;  /* 0x00000804180c7981 */ /* 0x000ee2000c1e1b00 */
[----:B-1----:R-:W-:Y:S02]  /*07e0*/  DMUL R34, R34, R34 ;  /* 0x0000002222227228 */ /* 0x002fe40000000000 */
[----:B--2---:R-:W-:-:S04]  /*07f0*/  DMUL R26, R26, UR6 ;  /* 0x000000061a1a7c28 */ /* 0x004fc80008000000 */
[----:B------:R-:W0:Y:S06]  /*0800*/  MUFU.RCP64H R5, R35 ;  /* 0x0000002300057308 */ /* 0x000e2c0000001800 */
[----:B------:R-:W-:Y:S01]  /*0810*/  FSETP.GEU.AND P1, PT, |R27|, 6.5827683646048100446e-37, PT ;  /* 0x036000001b00780b */ /* 0x000fe20003f2e200 */
[----:B0-----:R-:W-:-:S08]  /*0820*/  DFMA R14, -R34, R4, 1 ;  /* 0x3ff00000220e742b */ /* 0x001fd00000000104 */
[----:B------:R-:W-:-:S08]  /*0830*/  DFMA R14, R14, R14, R14 ;  /* 0x0000000e0e0e722b */ /* 0x000fd0000000000e */
[----:B------:R-:W-:-:S08]  /*0840*/  DFMA R14, R4, R14, R4 ;  /* 0x0000000e040e722b */ /* 0x000fd00000000004 */
[----:B------:R-:W-:-:S08]  /*0850*/  DFMA R4, -R34, R14, 1 ;  /* 0x3ff000002204742b */ /* 0x000fd0000000010e */
[----:B------:R-:W-:-:S08]  /*0860*/  DFMA R4, R14, R4, R14 ;  /* 0x000000040e04722b */ /* 0x000fd0000000000e */
[----:B------:R-:W-:-:S08]  /*0870*/  DMUL R14, R26, R4 ;  /* 0x000000041a0e7228 */ /* 0x000fd00000000000 */
[----:B------:R-:W-:-:S08]  /*0880*/  DFMA R16, -R34, R14, R26 ;  /* 0x0000000e2210722b */ /* 0x000fd0000000011a */
[----:B------:R-:W-:-:S10]  /*0890*/  DFMA R4, R4, R16, R14 ;  /* 0x000000100404722b */ /* 0x000fd4000000000e */
[----:B------:R-:W-:-:S05]  /*08a0*/  FFMA R11, RZ, R35, R5 ;  /* 0x00000023ff0b7223 */ /* 0x000fca0000000005 */
[----:B------:R-:W-:Y:S01]  /*08b0*/  FSETP.GT.AND P0, PT, |R11|, 1.469367938527859385e-39, PT ;  /* 0x001000000b00780b */ /* 0x000fe20003f04200 */
[----:B---3--:R-:W-:-:S08]  /*08c0*/  DADD R6, R12, -R6 ;  /* 0x000000000c067229 */ /* 0x008fd00000000806 */
[----:B------:R-:W-:-:S04]  /*08d0*/  DFMA R28, R6, -R2, R28 ;  /* 0x80000002061c722b */ /* 0x000fc8000000001c */
[----:B------:R-:W-:Y:S07]  /*08e0*/  @P0 BRA P1, `(.L_x_10) ;  /* 0x0000000000180947 */ /* 0x000fee0000800000 */
[----:B------:R-:W-:Y:S01]  /*08f0*/  IMAD.MOV.U32 R14, RZ, RZ, R26 ;  /* 0x000000ffff0e7224 */ /* 0x000fe200078e001a */
[----:B------:R-:W-:Y:S02]  /*0900*/  MOV R11, R27 ;  /* 0x0000001b000b7202 */ /* 0x000fe40000000f00 */
[----:B------:R-:W-:-:S07]  /*0910*/  MOV R12, 0x930 ;  /* 0x00000930000c7802 */ /* 0x000fce0000000f00 */
[----:B------:R-:W-:Y:S05]  /*0920*/  CALL.REL.NOINC `($__internal_0_$__cuda_sm20_div_rn_f64_full) ;  /* 0x0000000800587944 */ /* 0x000fea0003c00000 */
[----:B------:R-:W-:Y:S02]  /*0930*/  IMAD.MOV.U32 R4, RZ, RZ, R14 ;  /* 0x000000ffff047224 */ /* 0x000fe400078e000e */
[----:B------:R-:W-:-:S07]  /*0940*/  IMAD.MOV.U32 R5, RZ, RZ, R15 ;  /* 0x000000ffff057224 */ /* 0x000fce00078e000f */
.L_x_10:
[----:B------:R-:W2:Y:S01]  /*0950*/  LDG.E.64 R12, desc[UR4][R18.64+0x8] ;  /* 0x00000804120c7981 */ /* 0x000ea2000c1e1b00 */
[----:B------:R-:W0:Y:S01]  /*0960*/  LDC.64 R34, c[0x3][0x8] ;  /* 0x00c00200ff227b82 */ /* 0x000e220000000a00 */
[----:B------:R-:W-:Y:S01]  /*0970*/  IMAD.MOV.U32 R6, RZ, RZ, 0x1 ;  /* 0x00000001ff067424 */ /* 0x000fe200078e00ff */
[----:B------:R-:W-:Y:S01]  /*0980*/  DADD R30, R30, R30 ;  /* 0x000000001e1e7229 */ /* 0x000fe2000000001e */
[----:B------:R-:W-:Y:S01]  /*0990*/  FSETP.GEU.AND P1, PT, |R27|, 6.5827683646048100446e-37, PT ;  /* 0x036000001b00780b */ /* 0x000fe20003f2e200 */
[----:B0-----:R-:W-:-:S06]  /*09a0*/  DMUL R34, R34, R34 ;  /* 0x0000002222227228 */ /* 0x001fcc0000000000 */
[----:B------:R-:W0:Y:S02]  /*09b0*/  MUFU.RCP64H R7, R35 ;  /* 0x0000002300077308 */ /* 0x000e240000001800 */
        /* <DEDUP_REMOVED lines=10> */
[----:B--2---:R-:W-:-:S08]  /*0a60*/  DADD R12, R12, -R30 ;  /* 0x000000000c0c7229 */ /* 0x004fd0000000081e */
[----:B------:R-:W-:-:S08]  /*0a70*/  DADD R12, R20, R12 ;  /* 0x00000000140c7229 */ /* 0x000fd0000000000c */
[----:B------:R-:W-:Y:S01]  /*0a80*/  DFMA R28, R12, R4, R28 ;  /* 0x000000040c1c722b */ /* 0x000fe2000000001c */
[----:B------:R-:W-:Y:S10]  /*0a90*/  @P0 BRA P1, `(.L_x_11) ;  /* 0x0000000000180947 */ /* 0x000ff40000800000 */
[----:B------:R-:W-:Y:S01]  /*0aa0*/  MOV R14, R26 ;  /* 0x0000001a000e7202 */ /* 0x000fe20000000f00 */
[----:B------:R-:W-:Y:S01]  /*0ab0*/  IMAD.MOV.U32 R11, RZ, RZ, R27 ;  /* 0x000000ffff0b7224 */ /* 0x000fe200078e001b */
[----:B------:R-:W-:-:S07]  /*0ac0*/  MOV R12, 0xae0 ;  /* 0x00000ae0000c7802 */ /* 0x000fce0000000f00 */
[----:B------:R-:W-:Y:S05]  /*0ad0*/  CALL.REL.NOINC `($__internal_0_$__cuda_sm20_div_rn_f64_full) ;  /* 0x0000000400ec7944 */ /* 0x000fea0003c00000 */
[----:B------:R-:W-:Y:S02]  /*0ae0*/  IMAD.MOV.U32 R6, RZ, RZ, R14 ;  /* 0x000000ffff067224 */ /* 0x000fe400078e000e */
[----:B------:R-:W-:-:S07]  /*0af0*/  IMAD.MOV.U32 R7, RZ, RZ, R15 ;  /* 0x000000ffff077224 */ /* 0x000fce00078e000f */
.L_x_11:
[----:B------:R-:W2:Y:S01]  /*0b00*/  LDG.E.64 R18, desc[UR4][R18.64+0x148] ;  /* 0x0001480412127981 */ /* 0x000ea2000c1e1b00 */
[----:B------:R-:W0:Y:S01]  /*0b10*/  LDC.64 R12, c[0x0][0x380] ;  /* 0x0000e000ff0c7b82 */ /* 0x000e220000000a00 */
[----:B------:R-:W1:Y:S01]  /*0b20*/  LDCU UR8, c[0x3][0x4] ;  /* 0x00c00080ff0877ac */ /* 0x000e620008000800 */
[----:B------:R-:W3:Y:S06]  /*0b30*/  LDCU.64 UR6, c[0x3][0x10] ;  /* 0x00c00200ff0677ac */ /* 0x000eec0008000a00 */
[----:B------:R-:W4:Y:S08]  /*0b40*/  LDC.64 R14, c[0x0][0x398] ;  /* 0x0000e600ff0e7b82 */ /* 0x000f300000000a00 */
[----:B------:R-:W5:Y:S01]  /*0b50*/  LDC.64 R16, c[0x3][RZ] ;  /* 0x00c00000ff107b82 */ /* 0x000f620000000a00 */
[----:B0-----:R-:W-:Y:S01]  /*0b60*/  IMAD.WIDE.U32 R12, R10, 0x8, R12 ;  /* 0x000000080a0c7825 */ /* 0x001fe200078e000c */
[----:B--2---:R-:W-:-:S08]  /*0b70*/  DADD R30, -R30, R18 ;  /* 0x000000001e1e7229 */ /* 0x004fd00000000112 */
[----:B------:R-:W-:Y:S01]  /*0b80*/  DADD R30, R22, R30 ;  /* 0x00000000161e7229 */ /* 0x000fe2000000001e */
[----:B----4-:R-:W-:-:S07]  /*0b90*/  IMAD.WIDE.U32 R22, R10, 0x8, R14 ;  /* 0x000000080a167825 */ /* 0x010fce00078e000e */
[----:B------:R-:W-:-:S07]  /*0ba0*/  DFMA R28, R30, R6, R28 ;  /* 0x000000061e1c722b */ /* 0x000fce000000001c */
[----:B------:R0:W-:Y:S04]  /*0bb0*/  STG.E.64 desc[UR4][R12.64], R28 ;  /* 0x0000001c0c007986 */ /* 0x0001e8000c101b04 */
[----:B------:R-:W3:Y:S01]  /*0bc0*/  LDG.E.64 R20, desc[UR4][R22.64] ;  /* 0x0000000416147981 */ /* 0x000ee2000c1e1b00 */
[----:B-1----:R-:W5:Y:S01]  /*0bd0*/  MUFU.RCP64H R15, UR8 ;  /* 0x00000008000f7d08 */ /* 0x002f620008001800 */
[----:B------:R-:W-:Y:S01]  /*0be0*/  MOV R14, 0x1 ;  /* 0x00000001000e7802 */ /* 0x000fe20000000f00 */
[----:B------:R-:W-:Y:S05]  /*0bf0*/  BSSY.RECONVERGENT B1, `(.L_x_12) ;  /* 0x0000017000017945 */ /* 0x000fea0003800200 */
[----:B-----5:R-:W-:-:S08]  /*0c00*/  DFMA R18, R14, -R16, 1 ;  /* 0x3ff000000e12742b */ /* 0x020fd00000000810 */
[----:B------:R-:W-:-:S08]  /*0c10*/  DFMA R18, R18, R18, R18 ;  /* 0x000000121212722b */ /* 0x000fd00000000012 */
[----:B------:R-:W-:-:S08]  /*0c20*/  DFMA R14, R14, R18, R14 ;  /* 0x000000120e0e722b */ /* 0x000fd0000000000e */
[----:B------:R-:W-:-:S08]  /*0c30*/  DFMA R26, R14, -R16, 1 ;  /* 0x3ff000000e1a742b */ /* 0x000fd00000000810 */
[----:B------:R-:W-:Y:S02]  /*0c40*/  DFMA R14, R14, R26, R14 ;  /* 0x0000001a0e0e722b */ /* 0x000fe4000000000e */
[----:B---3--:R-:W-:-:S08]  /*0c50*/  DMUL R18, R20, UR6 ;  /* 0x0000000614127c28 */ /* 0x008fd00008000000 */
[----:B------:R-:W-:Y:S02]  /*0c60*/  DMUL R26, R14, R18 ;  /* 0x000000120e1a7228 */ /* 0x000fe40000000000 */
[----:B------:R-:W-:-:S06]  /*0c70*/  FSETP.GEU.AND P1, PT, |R19|, 6.5827683646048100446e-37, PT ;  /* 0x036000001300780b */ /* 0x000fcc0003f2e200 */
[----:B0-----:R-:W-:-:S08]  /*0c80*/  DFMA R12, R26, -R16, R18 ;  /* 0x800000101a0c722b */ /* 0x001fd00000000012 */
[----:B------:R-:W-:-:S10]  /*0c90*/  DFMA R26, R14, R12, R26 ;  /* 0x0000000c0e1a722b */ /* 0x000fd4000000001a */
[----:B------:R-:W-:-:S05]  /*0ca0*/  FFMA R11, RZ, UR8, R27 ;  /* 0x00000008ff0b7c23 */ /* 0x000fca000800001b */
[----:B------:R-:W-:-:S13]  /*0cb0*/  FSETP.GT.AND P0, PT, |R11|, 1.469367938527859385e-39, PT ;  /* 0x001000000b00780b */ /* 0x000fda0003f04200 */
[----:B------:R-:W-:Y:S05]  /*0cc0*/  @P0 BRA P1, `(.L_x_13) ;  /* 0x0000000000240947 */ /* 0x000fea0000800000 */
[----:B------:R-:W0:Y:S01]  /*0cd0*/  LDCU.64 UR6, c[0x3][URZ] ;  /* 0x00c00000ff0677ac */ /* 0x000e220008000a00 */
[----:B------:R-:W-:Y:S01]  /*0ce0*/  IMAD.MOV.U32 R14, RZ, RZ, R18 ;  /* 0x000000ffff0e7224 */ /* 0x000fe200078e0012 */
[----:B------:R-:W-:Y:S02]  /*0cf0*/  MOV R11, R19 ;  /* 0x00000013000b7202 */ /* 0x000fe40000000f00 */
[----:B------:R-:W-:Y:S01]  /*0d00*/  MOV R12, 0xd40 ;  /* 0x00000d40000c7802 */ /* 0x000fe20000000f00 */
[----:B0-----:R-:W-:Y:S02]  /*0d10*/  IMAD.U32 R34, RZ, RZ, UR6 ;  /* 0x00000006ff227e24 */ /* 0x001fe4000f8e00ff */
[----:B------:R-:W-:-:S07]  /*0d20*/  IMAD.U32 R35, RZ, RZ, UR7 ;  /* 0x00000007ff237e24 */ /* 0x000fce000f8e00ff */
[----:B------:R-:W-:Y:S05]  /*0d30*/  CALL.REL.NOINC `($__internal_0_$__cuda_sm20_div_rn_f64_full) ;  /* 0x0000000400547944 */ /* 0x000fea0003c00000 */
[----:B------:R-:W-:Y:S02]  /*0d40*/  IMAD.MOV.U32 R26, RZ, RZ, R14 ;  /* 0x000000ffff1a7224 */ /* 0x000fe400078e000e */
[----:B------:R-:W-:-:S07]  /*0d50*/  IMAD.MOV.U32 R27, RZ, RZ, R15 ;  /* 0x000000ffff1b7224 */ /* 0x000fce00078e000f */
.L_x_13:
[----:B------:R-:W-:Y:S05]  /*0d60*/  BSYNC.RECONVERGENT B1 ;  /* 0x0000000000017941 */ /* 0x000fea0003800200 */
.L_x_12:
[----:B------:R-:W0:Y:S01]  /*0d70*/  LDC.64 R28, c[0x0][0x398] ;  /* 0x0000e600ff1c7b82 */ /* 0x000e220000000a00 */
[----:B------:R-:W1:Y:S07]  /*0d80*/  LDCU UR6, c[0x3][0xc] ;  /* 0x00c00180ff0677ac */ /* 0x000e6e0008000800 */
        /* <DEDUP_REMOVED lines=21> */
[----:B------:R-:W-:Y:S01]  /*0ee0*/  MOV R14, R18 ;  /* 0x00000012000e7202 */ /* 0x000fe20000000f00 */
[----:B------:R-:W-:Y:S01]  /*0ef0*/  IMAD.MOV.U32 R11, RZ, RZ, R19 ;  /* 0x000000ffff0b7224 */ /* 0x000fe200078e0013 */
[----:B------:R-:W-:Y:S01]  /*0f00*/  MOV R12, 0xf40 ;  /* 0x00000f40000c7802 */ /* 0x000fe20000000f00 */
[----:B0-----:R-:W-:Y:S02]  /*0f10*/  IMAD.U32 R34, RZ, RZ, UR6 ;  /* 0x00000006ff227e24 */ /* 0x001fe4000f8e00ff */
[----:B------:R-:W-:-:S07]  /*0f20*/  IMAD.U32 R35, RZ, RZ, UR7 ;  /* 0x00000007ff237e24 */ /* 0x000fce000f8e00ff */
[----:B------:R-:W-:Y:S05]  /*0f30*/  CALL.REL.NOINC `($__internal_0_$__cuda_sm20_div_rn_f64_full) ;  /* 0x0000000000d47944 */ /* 0x000fea0003c00000 */
.L_x_15:
[----:B------:R-:W-:Y:S05]  /*0f40*/  BSYNC.RECONVERGENT B1 ;  /* 0x0000000000017941 */ /* 0x000fea0003800200 */
.L_x_14:
[----:B------:R-:W0:Y:S01]  /*0f50*/  LDC.64 R12, c[0x0][0x398] ;  /* 0x0000e600ff0c7b82 */ /* 0x000e220000000a00 */
[----:B------:R-:W2:Y:S04]  /*0f60*/  LDG.E.64 R24, desc[UR4][R24.64+0x148] ;  /* 0x0001480418187981 */ /* 0x000ea8000c1e1b00 */
[----:B------:R-:W3:Y:S03]  /*0f70*/  LDG.E.64 R30, desc[UR4][R22.64+0x8] ;  /* 0x00000804161e7981 */ /* 0x000ee6000c1e1b00 */
[----:B------:R-:W1:Y:S01]  /*0f80*/  LDC.64 R18, c[0x0][0x3a0] ;  /* 0x0000e800ff127b82 */ /* 0x000e620000000a00 */
[----:B------:R-:W4:Y:S01]  /*0f90*/  LDG.E.64 R32, desc[UR4][R22.64+0x148] ;  /* 0x0001480416207981 */ /* 0x000f22000c1e1b00 */
[----:B0-----:R-:W-:-:S06]  /*0fa0*/  IMAD.WIDE.U32 R12, R0, 0x8, R12 ;  /* 0x00000008000c7825 */ /* 0x001fcc00078e000c */
[----:B------:R-:W5:Y:S01]  /*0fb0*/  LDG.E.64 R12, desc[UR4][R12.64] ;  /* 0x000000040c0c7981 */ /* 0x000f62000c1e1b00 */
[----:B-1----:R-:W-:-:S06]  /*0fc0*/  IMAD.WIDE.U32 R18, R0, 0x8, R18 ;  /* 0x0000000800127825 */ /* 0x002fcc00078e0012 */
[----:B------:R-:W2:Y:S01]  /*0fd0*/  LDG.E.64 R18, desc[UR4][R18.64] ;  /* 0x0000000412127981 */ /* 0x000ea2000c1e1b00 */
[C---:B-----5:R-:W-:Y:S02]  /*0fe0*/  DADD R16, R20.reuse, -R12 ;  /* 0x0000000014107229 */ /* 0x060fe4000000080c */
[----:B------:R-:W-:-:S06]  /*0ff0*/  DADD R20, R20, R20 ;  /* 0x0000000014147229 */ /* 0x000fcc0000000014 */
[----:B------:R-:W-:Y:S02]  /*1000*/  DFMA R16, R16, -R14, R26 ;  /* 0x8000000e1010722b */ /* 0x000fe4000000001a */
[----:B--2---:R-:W-:Y:S01]  /*1010*/  DADD R14, R24, -R18 ;  /* 0x00000000180e7229 */ /* 0x004fe20000000812 */
[----:B------:R-:W0:Y:S01]  /*1020*/  LDC.64 R26, c[0x0][0x388] ;  /* 0x0000e200ff1a7b82 */ /* 0x000e220000000a00 */
[----:B---3--:R-:W-:Y:S02]  /*1030*/  DADD R30, R30, -R20 ;  /* 0x000000001e1e7229 */ /* 0x008fe40000000814 */
[----:B----4-:R-:W-:-:S04]  /*1040*/  DADD R32, -R20, R32 ;  /* 0x0000000014207229 */ /* 0x010fc80000000120 */
[----:B------:R-:W-:Y:S02]  /*1050*/  DFMA R14, R14, -R2, R16 ;  /* 0x800000020e0e722b */ /* 0x000fe40000000010 */
[----:B------:R-:W-:Y:S02]  /*1060*/  DADD R30, R28, R30 ;  /* 0x000000001c1e7229 */ /* 0x000fe4000000001e */
[----:B------:R-:W-:-:S06]  /*1070*/  DADD R32, R12, R32 ;  /* 0x000000000c207229 */ /* 0x000fcc0000000020 */
[----:B------:R-:W-:-:S08]  /*1080*/  DFMA R14, R30, R4, R14 ;  /* 0x000000041e0e722b */ /* 0x000fd0000000000e */
[----:B------:R-:W-:Y:S01]  /*1090*/  DFMA R14, R32, R6, R14 ;  /* 0x00000006200e722b */ /* 0x000fe2000000000e */
[----:B0-----:R-:W-:-:S06]  /*10a0*/  IMAD.WIDE.U32 R2, R10, 0x8, R26 ;  /* 0x000000080a027825 */ /* 0x001fcc00078e001a */
[----:B------:R0:W-:Y:S04]  /*10b0*/  STG.E.64 desc[UR4][R2.64], R14 ;  /* 0x0000000e02007986 */ /* 0x0001e8000c101b04 */
.L_x_4:
[----:B------:R-:W-:Y:S05]  /*10c0*/  BSYNC.RECONVERGENT B0 ;  /* 0x0000000000007941 */ /* 0x000fea0003800200 */
.L_x_3:
[----:B------:R-:W1:Y:S01]  /*10d0*/  LDC.64 R4, c[0x0][0x380] ;  /* 0x0000e000ff047b82 */ /* 0x000e620000000a00 */
[----:B------:R-:W-:Y:S01]  /*10e0*/  IADD3 R0, PT, PT, R10, -0x668, RZ ;  /* 0xfffff9980a007810 */ /* 0x000fe20007ffe0ff */
[----:B------:R-:W-:Y:S06]  /*10f0*/  BSSY.RECONVERGENT B0, `(.L_x_16) ;  /* 0x0000012000007945 */ /* 0x000fec0003800200 */
[----:B------:R-:W-:Y:S01]  /*1100*/  BAR.SYNC.DEFER_BLOCKING 0x0 ;  /* 0x0000000000007b1d */ /* 0x000fe20000010000 */
[----:B------:R-:W-:Y:S02]  /*1110*/  ISETP.NE.AND P0, PT, R9, RZ, PT ;  /* 0x000000ff0900720c */ /* 0x000fe40003f05270 */
[----:B------:R-:W-:-:S02]  /*1120*/  ISETP.GT.U32.AND P1, PT, R0, 0x28, PT ;  /* 0x000000280000780c */ /* 0x000fc40003f24070 */
[----:B------:R-:W-:-:S03]  /*1130*/  ISETP.LT.OR P0, PT, R10, 0x29, !P0 ;  /* 0x000000290a00780c */ /* 0x000fc60004701670 */
[----:B------:R-:W2:Y:S08]  /*1140*/  LDC.64 R6, c[0x0][0x388] ;  /* 0x0000e200ff067b82 */ /* 0x000eb00000000a00 */
[----:B0-----:R-:W-:Y:S02]  /*1150*/  @!P1 IMAD.MOV.U32 R2, RZ, RZ, 0x0 ;  /* 0x00000000ff029424 */ /* 0x001fe400078e00ff */
[----:B------:R-:W-:-:S02]  /*1160*/  @!P1 IMAD.MOV.U32 R3, RZ, RZ, 0x3ff00000 ;  /* 0x3ff00000ff039424 */ /* 0x000fc400078e00ff */
[----:B-1----:R-:W-:-:S05]  /*1170*/  @!P1 IMAD.WIDE.U32 R4, R10, 0x8, R4 ;  /* 0x000000080a049825 */ /* 0x002fca00078e0004 */
[----:B------:R0:W-:Y:S01]  /*1180*/  @!P1 STG.E.64 desc[UR4][R4.64], R2 ;  /* 0x0000000204009986 */ /* 0x0001e2000c101b04 */
[----:B--2---:R-:W-:-:S05]  /*1190*/  @!P1 IMAD.WIDE.U32 R6, R10, 0x8, R6 ;  /* 0x000000080a069825 */ /* 0x004fca00078e0006 */
[----:B------:R0:W-:Y:S01]  /*11a0*/  @!P1 STG.E.64 desc[UR4][R6.64], RZ ;  /* 0x000000ff06009986 */ /* 0x0001e2000c101b04 */
[----:B------:R-:W-:Y:S06]  /*11b0*/  BAR.SYNC.DEFER_BLOCKING 0x0 ;  /* 0x0000000000007b1d */ /* 0x000fec0000010000 */
[----:B------:R-:W-:Y:S05]  /*11c0*/  @P0 BRA `(.L_x_17) ;  /* 0x0000000000100947 */ /* 0x000fea0003800000 */
[----:B0-----:R-:W-:-:S04]  /*11d0*/  IMAD.MOV.U32 R3, RZ, RZ, -0x3e7063e7 ;  /* 0xc18f9c19ff037424 */ /* 0x001fc800078e00ff */
[----:B------:R-:W-:-:S05]  /*11e0*/  IMAD R0, R10, R3, -0x3e7063e8 ;  /* 0xc18f9c180a007424 */ /* 0x000fca00078e0203 */
[----:B------:R-:W-:-:S13]  /*11f0*/  ISETP.GT.U32.AND P0, PT, R0, 0x63e7063, PT ;  /* 0x063e70630000780c */ /* 0x000fda0003f04070 */
[----:B------:R-:W-:Y:S05]  /*1200*/  @P0 EXIT ;  /* 0x000000000000094d */ /* 0x000fea0003800000 */
.L_x_17:
[----:B------:R-:W-:Y:S05]  /*1210*/  BSYNC.RECONVERGENT B0 ;  /* 0x0000000000007941 */ /* 0x000fea0003800200 */
.L_x_16:
[----:B0-----:R-:W0:Y:S08]  /*1220*/  LDC.64 R2, c[0x0][0x380] ;  /* 0x0000e000ff027b82 */ /* 0x001e300000000a00 */
[----:B------:R-:W1:Y:S01]  /*1230*/  LDC.64 R4, c[0x0][0x388] ;  /* 0x0000e200ff047b82 */ /* 0x000e620000000a00 */
[----:B0-----:R-:W-:-:S05]  /*1240*/  IMAD.WIDE R2, R10, 0x8, R2 ;  /* 0x000000080a027825 */ /* 0x001fca00078e0202 */
[----:B------:R-:W-:Y:S01]  /*1250*/  STG.E.64 desc[UR4][R2.64], RZ ;  /* 0x000000ff02007986 */ /* 0x000fe2000c101b04 */
[----:B-1----:R-:W-:-:S05]  /*1260*/  IMAD.WIDE R10, R10, 0x8, R4 ;  /* 0x000000080a0a7825 */ /* 0x002fca00078e0204 */
[----:B------:R-:W-:Y:S01]  /*1270*/  STG.E.64 desc[UR4][R10.64], RZ ;  /* 0x000000ff0a007986 */ /* 0x000fe2000c101b04 */
[----:B------:R-:W-:Y:S05]  /*1280*/  EXIT ;  /* 0x000000000000794d */ /* 0x000fea0003800000 */
        .weak           $__internal_0_$__cuda_sm20_div_rn_f64_full
        .type           $__internal_0_$__cuda_sm20_div_rn_f64_full,@function
        .size           $__internal_0_$__cuda_sm20_div_rn_f64_full,(.L_x_58 - $__internal_0_$__cuda_sm20_div_rn_f64_full)
$__internal_0_$__cuda_sm20_div_rn_f64_full:
[----:B------:R-:W-:Y:S01]  /*1290*/  IMAD.MOV.U32 R37, RZ, RZ, R11 ;  /* 0x000000ffff257224 */ /* 0x000fe200078e000b */
[C---:B------:R-:W-:Y:S01]  /*12a0*/  FSETP.GEU.AND P0, PT, |R35|.reuse, 1.469367938527859385e-39, PT ;  /* 0x001000002300780b */ /* 0x040fe20003f0e200 */
[----:B------:R-:W-:Y:S01]  /*12b0*/  IMAD.MOV.U32 R13, RZ, RZ, 0x1ca00000 ;  /* 0x1ca00000ff0d7424 */ /* 0x000fe200078e00ff */
[----:B------:R-:W-:Y:S01]  /*12c0*/  LOP3.LUT R32, R35, 0x800fffff, RZ, 0xc0, !PT ;  /* 0x800fffff23207812 */ /* 0x000fe200078ec0ff */
[----:B------:R-:W-:Y:S01]  /*12d0*/  BSSY.RECONVERGENT B2, `(.L_x_18) ;  /* 0x000005a000027945 */ /* 0x000fe20003800200 */
[C---:B------:R-:W-:Y:S02]  /*12e0*/  FSETP.GEU.AND P2, PT, |R37|.reuse, 1.469367938527859385e-39, PT ;  /* 0x001000002500780b */ /* 0x040fe40003f4e200 */
[----:B------:R-:W-:Y:S01]  /*12f0*/  LOP3.LUT R33, R32, 0x3ff00000, RZ, 0xfc, !PT ;  /* 0x3ff0000020217812 */ /* 0x000fe200078efcff */
[----:B------:R-:W-:Y:S01]  /*1300*/  IMAD.MOV.U32 R32, RZ, RZ, R34 ;  /* 0x000000ffff207224 */ /* 0x000fe200078e0022 */
[----:B------:R-:W-:Y:S02]  /*1310*/  LOP3.LUT R11, R37, 0x7ff00000, RZ, 0xc0, !PT ;  /* 0x7ff00000250b7812 */ /* 0x000fe400078ec0ff */
[----:B------:R-:W-:-:S02]  /*1320*/  MOV R36, R14 ;  /* 0x0000000e00247202 */ /* 0x000fc40000000f00 */
[----:B------:R-:W-:Y:S01]  /*1330*/  LOP3.LUT R14, R35, 0x7ff00000, RZ, 0xc0, !PT ;  /* 0x7ff00000230e7812 */ /* 0x000fe200078ec0ff */
[----:B------:R-:W-:Y:S01]  /*1340*/  @!P0 DMUL R32, R34, 8.98846567431157953865e+307 ;  /* 0x7fe0000022208828 */ /* 0x000fe20000000000 */
[----:B------:R-:W-:Y:S02]  /*1350*/  MOV R40, R36 ;  /* 0x0000002400287202 */ /* 0x000fe40000000f00 */
[----:B------:R-:W-:Y:S01]  /*1360*/  ISETP.GE.U32.AND P1, PT, R11, R14, PT ;  /* 0x0000000e0b00720c */ /* 0x000fe20003f26070 */
[----:B------:R-:W-:Y:S01]  /*1370*/  @!P2 IMAD.MOV.U32 R38, RZ, RZ, RZ ;  /* 0x000000ffff26a224 */ /* 0x000fe200078e00ff */
[----:B------:R-:W-:Y:S01]  /*1380*/  @!P2 LOP3.LUT R16, R35, 0x7ff00000, RZ, 0xc0, !PT ;  /* 0x7ff000002310a812 */ /* 0x000fe200078ec0ff */
[----:B------:R-:W0:Y:S03]  /*1390*/  MUFU.RCP64H R17, R33 ;  /* 0x0000002100117308 */ /* 0x000e260000001800 */
[----:B------:R-:W-:-:S02]  /*13a0*/  @!P2 ISETP.GE.U32.AND P3, PT, R11, R16, PT ;  /* 0x000000100b00a20c */ /* 0x000fc40003f66070 */
[C---:B------:R-:W-:Y:S02]  /*13b0*/  SEL R16, R13.reuse, 0x63400000, !P1 ;  /* 0x634000000d107807 */ /* 0x040fe40004800000 */
[----:B------:R-:W-:Y:S02]  /*13c0*/  @!P2 SEL R15, R13, 0x63400000, !P3 ;  /* 0x634000000d0fa807 */ /* 0x000fe40005800000 */
[--C-:B------:R-:W-:Y:S01]  /*13d0*/  LOP3.LUT R41, R16, 0x800fffff, R37.reuse, 0xf8, !PT ;  /* 0x800fffff10297812 */ /* 0x100fe200078ef825 */
[----:B------:R-:W-:Y:S01]  /*13e0*/  IMAD.MOV.U32 R16, RZ, RZ, 0x1 ;  /* 0x00000001ff107424 */ /* 0x000fe200078e00ff */
[----:B------:R-:W-:Y:S02]  /*13f0*/  @!P2 LOP3.LUT R15, R15, 0x80000000, R37, 0xf8, !PT ;  /* 0x800000000f0fa812 */ /* 0x000fe400078ef825 */
[----:B------:R-:W-:Y:S02]  /*1400*/  @!P0 LOP3.LUT R14, R33, 0x7ff00000, RZ, 0xc0, !PT ;  /* 0x7ff00000210e8812 */ /* 0x000fe400078ec0ff */
[----:B------:R-:W-:Y:S01]  /*1410*/  @!P2 LOP3.LUT R39, R15, 0x100000, RZ, 0xfc, !PT ;  /* 0x001000000f27a812 */ /* 0x000fe200078efcff */
[----:B------:R-:W-:-:S05]  /*1420*/  IMAD.MOV.U32 R15, RZ, RZ, R11 ;  /* 0x000000ffff0f7224 */ /* 0x000fca00078e000b */
[----:B------:R-:W-:Y:S02]  /*1430*/  @!P2 DFMA R40, R40, 2, -R38 ;  /* 0x400000002828a82b */ /* 0x000fe40000000826 */
[----:B0-----:R-:W-:-:S08]  /*1440*/  DFMA R38, R16, -R32, 1 ;  /* 0x3ff000001026742b */ /* 0x001fd00000000820 */
[----:B------:R-:W-:Y:S01]  /*1450*/  DFMA R38, R38, R38, R38 ;  /* 0x000000262626722b */ /* 0x000fe20000000026 */
[----:B------:R-:W-:-:S07]  /*1460*/  @!P2 LOP3.LUT R15, R41, 0x7ff00000, RZ, 0xc0, !PT ;  /* 0x7ff00000290fa812 */ /* 0x000fce00078ec0ff */
[----:B------:R-:W-:-:S08]  /*1470*/  DFMA R16, R16, R38, R16 ;  /* 0x000000261010722b */ /* 0x000fd00000000010 */
[----:B------:R-:W-:-:S08]  /*1480*/  DFMA R42, R16, -R32, 1 ;  /* 0x3ff00000102a742b */ /* 0x000fd00000000820 */
[----:B------:R-:W-:-:S08]  /*1490*/  DFMA R42, R16, R42, R16 ;  /* 0x0000002a102a722b */ /* 0x000fd00000000010 */
[----:B------:R-:W-:-:S08]  /*14a0*/  DMUL R16, R42, R40 ;  /* 0x000000282a107228 */ /* 0x000fd00000000000 */
[----:B------:R-:W-:-:S08]  /*14b0*/  DFMA R38, R16, -R32, R40 ;  /* 0x800000201026722b */ /* 0x000fd00000000028 */
[----:B------:R-:W-:Y:S01]  /*14c0*/  DFMA R38, R42, R38, R16 ;  /* 0x000000262a26722b */ /* 0x000fe20000000010 */
[----:B------:R-:W-:-:S04]  /*14d0*/  IADD3 R16, PT, PT, R15, -0x1, RZ ;  /* 0xffffffff0f107810 */ /* 0x000fc80007ffe0ff */
[----:B------:R-:W-:Y:S01]  /*14e0*/  ISETP.GT.U32.AND P0, PT, R16, 0x7feffffe, PT ;  /* 0x7feffffe1000780c */ /* 0x000fe20003f04070 */
[----:B------:R-:W-:-:S05]  /*14f0*/  VIADD R16, R14, 0xffffffff ;  /* 0xffffffff0e107836 */ /* 0x000fca0000000000 */
[----:B------:R-:W-:-:S13]  /*1500*/  ISETP.GT.U32.OR P0, PT, R16, 0x7feffffe, P0 ;  /* 0x7feffffe1000780c */ /* 0x000fda0000704470 */
[----:B------:R-:W-:Y:S05]  /*1510*/  @P0 BRA `(.L_x_19) ;  /* 0x0000000000740947 */ /* 0x000fea0003800000 */
[----:B------:R-:W-:-:S04]  /*1520*/  LOP3.LUT R14, R35, 0x7ff00000, RZ, 0xc0, !PT ;  /* 0x7ff00000230e7812 */ /* 0x000fc800078ec0ff */
[CC--:B------:R-:W-:Y:S02]  /*1530*/  ISETP.GE.U32.AND P0, PT, R11.reuse, R14.reuse, PT ;  /* 0x0000000e0b00720c */ /* 0x0c0fe40003f06070 */
[----:B------:R-:W-:Y:S02]  /*1540*/  VIADDMNMX R11, R11, -R14, 0xb9600000, !PT ;  /* 0xb96000000b0b7446 */ /* 0x000fe4000780090e */
[----:B------:R-:W-:Y:S02]  /*1550*/  SEL R14, R13, 0x63400000, !P0 ;  /* 0x634000000d0e7807 */ /* 0x000fe40004000000 */
[----:B------:R-:W-:-:S05]  /*1560*/  VIMNMX R11, PT, PT, R11, 0x46a00000, PT ;  /* 0x46a000000b0b7848 */ /* 0x000fca0003fe0100 */
[----:B------:R-:W-:Y:S01]  /*1570*/  IMAD.IADD R11, R11, 0x1, -R14 ;  /* 0x000000010b0b7824 */ /* 0x000fe200078e0a0e */
[----:B------:R-:W-:-:S03]  /*1580*/  MOV R14, RZ ;  /* 0x000000ff000e7202 */ /* 0x000fc60000000f00 */
[----:B------:R-:W-:-:S06]  /*1590*/  VIADD R15, R11, 0x7fe00000 ;  /* 0x7fe000000b0f7836 */ /* 0x000fcc0000000000 */
[----:B------:R-:W-:-:S10]  /*15a0*/  DMUL R16, R38, R14 ;  /* 0x0000000e26107228 */ /* 0x000fd40000000000 */
[----:B------:R-:W-:-:S13]  /*15b0*/  FSETP.GTU.AND P0, PT, |R17|, 1.469367938527859385e-39, PT ;  /* 0x001000001100780b */ /* 0x000fda0003f0c200 */
[----:B------:R-:W-:Y:S05]  /*15c0*/  @P0 BRA `(.L_x_20) ;  /* 0x0000000000a80947 */ /* 0x000fea0003800000 */
[----:B------:R-:W-:Y:S01]  /*15d0*/  DFMA R32, R38, -R32, R40 ;  /* 0x800000202620722b */ /* 0x000fe20000000028 */
[----:B------:R-:W-:-:S09]  /*15e0*/  IMAD.MOV.U32 R14, RZ, RZ, RZ ;  /* 0x000000ffff0e7224 */ /* 0x000fd200078e00ff */
[C---:B------:R-:W-:Y:S02]  /*15f0*/  FSETP.NEU.AND P0, PT, R33.reuse, RZ, PT ;  /* 0x000000ff2100720b */ /* 0x040fe40003f0d000 */
[----:B------:R-:W-:-:S04]  /*1600*/  LOP3.LUT R34, R33, 0x80000000, R35, 0x48, !PT ;  /* 0x8000000021227812 */ /* 0x000fc800078e4823 */
[----:B------:R-:W-:-:S07]  /*1610*/  LOP3.LUT R15, R34, R15, RZ, 0xfc, !PT ;  /* 0x0000000f220f7212 */ /* 0x000fce00078efcff */
[----:B------:R-:W-:Y:S05]  /*1620*/  @!P0 BRA `(.L_x_20) ;  /* 0x0000000000908947 */ /* 0x000fea0003800000 */
[----:B------:R-:W-:Y:S01]  /*1630*/  IMAD.MOV R33, RZ, RZ, -R11 ;  /* 0x000000ffff217224 */ /* 0x000fe200078e0a0b */
[----:B------:R-:W-:Y:S01]  /*1640*/  DMUL.RP R14, R38, R14 ;  /* 0x0000000e260e7228 */ /* 0x000fe20000008000 */
[----:B------:R-:W-:Y:S01]  /*1650*/  IMAD.MOV.U32 R32, RZ, RZ, RZ ;  /* 0x000000ffff207224 */ /* 0x000fe200078e00ff */
[----:B------:R-:W-:-:S05]  /*1660*/  IADD3 R11, PT, PT, -R11, -0x43300000, RZ ;  /* 0xbcd000000b0b7810 */ /* 0x000fca0007ffe1ff */
[----:B------:R-:W-:-:S03]  /*1670*/  DFMA R32, R16, -R32, R38 ;  /* 0x800000201020722b */ /* 0x000fc60000000026 */
[----:B------:R-:W-:-:S07]  /*1680*/  LOP3.LUT R34, R15, R34, RZ, 0x3c, !PT ;  /* 0x000000220f227212 */ /* 0x000fce00078e3cff */
[----:B------:R-:W-:-:S04]  /*1690*/  FSETP.NEU.AND P0, PT, |R33|, R11, PT ;  /* 0x0000000b2100720b */ /* 0x000fc80003f0d200 */
[----:B------:R-:W-:Y:S02]  /*16a0*/  FSEL R15, R34, R17, !P0 ;  /* 0x00000011220f7208 */ /* 0x000fe40004000000 */
[----:B------:R-:W-:-:S03]  /*16b0*/  FSEL R14, R14, R16, !P0 ;  /* 0x000000100e0e7208 */ /* 0x000fc60004000000 */
[----:B------:R-:W-:Y:S01]  /*16c0*/  IMAD.MOV.U32 R17, RZ, RZ, R15 ;  /* 0x000000ffff117224 */ /* 0x000fe200078e000f */
[----:B------:R-:W-:Y:S01]  /*16d0*/  MOV R16, R14 ;  /* 0x0000000e00107202 */ /* 0x000fe20000000f00 */
[----:B------:R-:W-:Y:S06]  /*16e0*/  BRA `(.L_x_20) ;  /* 0x0000000000607947 */ /* 0x000fec0003800000 */
.L_x_19:
[----:B------:R-:W-:-:S14]  /*16f0*/  DSETP.NAN.AND P0, PT, R36, R36, PT ;  /* 0x000000242400722a */ /* 0x000fdc0003f08000 */
[----:B------:R-:W-:Y:S05]  /*1700*/  @P0 BRA `(.L_x_21) ;  /* 0x00000000004c0947 */ /* 0x000fea0003800000 */
[----:B------:R-:W-:-:S14]  /*1710*/  DSETP.NAN.AND P0, PT, R34, R34, PT ;  /* 0x000000222200722a */ /* 0x000fdc0003f08000 */
[----:B------:R-:W-:Y:S05]  /*1720*/  @P0 BRA `(.L_x_22) ;  /* 0x0000000000340947 */ /* 0x000fea0003800000 */
[----:B------:R-:W-:Y:S01]  /*1730*/  ISETP.NE.AND P0, PT, R15, R14, PT ;  /* 0x0000000e0f00720c */ /* 0x000fe20003f05270 */
[----:B------:R-:W-:Y:S02]  /*1740*/  IMAD.MOV.U32 R16, RZ, RZ, 0x0 ;  /* 0x00000000ff107424 */ /* 0x000fe400078e00ff */
[----:B------:R-:W-:-:S10]  /*1750*/  IMAD.MOV.U32 R17, RZ, RZ, -0x80000 ;  /* 0xfff80000ff117424 */ /* 0x000fd400078e00ff */
[----:B------:R-:W-:Y:S05]  /*1760*/  @!P0 BRA `(.L_x_20) ;  /* 0x0000000000408947 */ /* 0x000fea0003800000 */
[----:B------:R-:W-:Y:S02]  /*1770*/  ISETP.NE.AND P0, PT, R15, 0x7ff00000, PT ;  /* 0x7ff000000f00780c */ /* 0x000fe40003f05270 */
[----:B------:R-:W-:Y:S02]  /*1780*/  LOP3.LUT R35, R37, 0x80000000, R35, 0x48, !PT ;  /* 0x8000000025237812 */ /* 0x000fe400078e4823 */
[----:B------:R-:W-:-:S13]  /*1790*/  ISETP.EQ.OR P0, PT, R14, RZ, !P0 ;  /* 0x000000ff0e00720c */ /* 0x000fda0004702670 */
[----:B------:R-:W-:Y:S01]  /*17a0*/  @P0 LOP3.LUT R11, R35, 0x7ff00000, RZ, 0xfc, !PT ;  /* 0x7ff00000230b0812 */ /* 0x000fe200078efcff */
[----:B------:R-:W-:Y:S01]  /*17b0*/  @!P0 IMAD.MOV.U32 R17, RZ, RZ, R35 ;  /* 0x000000ffff118224 */ /* 0x000fe200078e0023 */
[----:B------:R-:W-:Y:S01]  /*17c0*/  @!P0 MOV R16, RZ ;  /* 0x000000ff00108202 */ /* 0x000fe20000000f00 */
[----:B------:R-:W-:Y:S02]  /*17d0*/  @P0 IMAD.MOV.U32 R16, RZ, RZ, RZ ;  /* 0x000000ffff100224 */ /* 0x000fe400078e00ff */
[----:B------:R-:W-:Y:S01]  /*17e0*/  @P0 IMAD.MOV.U32 R17, RZ, RZ, R11 ;  /* 0x000000ffff110224 */ /* 0x000fe200078e000b */
[----:B------:R-:W-:Y:S06]  /*17f0*/  BRA `(.L_x_20) ;  /* 0x00000000001c7947 */ /* 0x000fec0003800000 */
.L_x_22:
[----:B------:R-:W-:Y:S02]  /*1800*/  LOP3.LUT R11, R35, 0x80000, RZ, 0xfc, !PT ;  /* 0x00080000230b7812 */ /* 0x000fe400078efcff */
[----:B------:R-:W-:-:S03]  /*1810*/  MOV R16, R34 ;  /* 0x0000002200107202 */ /* 0x000fc60000000f00 */
[----:B------:R-:W-:Y:S01]  /*1820*/  IMAD.MOV.U32 R17, RZ, RZ, R11 ;  /* 0x000000ffff117224 */ /* 0x000fe200078e000b */
[----:B------:R-:W-:Y:S06]  /*1830*/  BRA `(.L_x_20) ;  /* 0x00000000000c7947 */ /* 0x000fec0003800000 */
.L_x_21:
[----:B------:R-:W-:Y:S01]  /*1840*/  LOP3.LUT R11, R37, 0x80000, RZ, 0xfc, !PT ;  /* 0x00080000250b7812 */ /* 0x000fe200078efcff */
[----:B------:R-:W-:-:S04]  /*1850*/  IMAD.MOV.U32 R16, RZ, RZ, R36 ;  /* 0x000000ffff107224 */ /* 0x000fc800078e0024 */
[----:B------:R-:W-:-:S07]  /*1860*/  IMAD.MOV.U32 R17, RZ, RZ, R11 ;  /* 0x000000ffff117224 */ /* 0x000fce00078e000b */
.L_x_20:
[----:B------:R-:W-:Y:S05]  /*1870*/  BSYNC.RECONVERGENT B2 ;  /* 0x0000000000027941 */ /* 0x000fea0003800200 */
.L_x_18:
[----:B------:R-:W-:Y:S01]  /*1880*/  IMAD.MOV.U32 R13, RZ, RZ, 0x0 ;  /* 0x00000000ff0d7424 */ /* 0x000fe200078e00ff */
[----:B------:R-:W-:Y:S01]  /*1890*/  MOV R14, R16 ;  /* 0x00000010000e7202 */ /* 0x000fe20000000f00 */
[----:B------:R-:W-:Y:S02]  /*18a0*/  IMAD.MOV.U32 R15, RZ, RZ, R17 ;  /* 0x000000ffff0f7224 */ /* 0x000fe400078e0011 */
[----:B------:R-:W-:Y:S05]  /*18b0*/  RET.REL.NODEC R12 `(_Z12computing_uvPdS_S_S_S_) ;  /* 0xffffffe40cd07950 */ /* 0x000fea0003c3ffff */
.L_x_23:
        /* <DEDUP_REMOVED lines=12> */
.L_x_58:


//--------------------- .text._Z11computing_pPdS_S_ --------------------------
	.section	.text._Z11computing_pPdS_S_,"ax",@progbits
	.align	128
        .global         _Z11computing_pPdS_S_
        .type           _Z11computing_pPdS_S_,@function
        .size           _Z11computing_pPdS_S_,(.L_x_59 - _Z11computing_pPdS_S_)
        .other          _Z11computing_pPdS_S_,@"STO_CUDA_ENTRY STV_DEFAULT"
_Z11computing_pPdS_S_:
.text._Z11computing_pPdS_S_:
[----:B------:R-:W-:Y:S01]  /*0000*/  LDC R1, c[0x0][0x37c] ;  /* 0x0000df00ff017b82 */ /* 0x000fe20000000800 */
[----:B------:R-:W0:Y:S07]  /*0010*/  S2R R3, SR_TID.X ;  /* 0x0000000000037919 */ /* 0x000e2e0000002100 */
[----:B------:R-:W0:Y:S01]  /*0020*/  S2UR UR4, SR_CTAID.X ;  /* 0x00000000000479c3 */ /* 0x000e220000002500 */
[----:B------:R-:W-:Y:S01]  /*0030*/  IMAD.MOV.U32 R5, RZ, RZ, -0x63e7 ;  /* 0xffff9c19ff057424 */ /* 0x000fe200078e00ff */
[----:B------:R-:W-:Y:S06]  /*0040*/  BSSY.RECONVERGENT B0, `(.L_x_24) ;  /* 0x0000040000007945 */ /* 0x000fec0003800200 */
[----:B------:R-:W0:Y:S02]  /*0050*/  LDC R6, c[0x0][0x360] ;  /* 0x0000d800ff067b82 */ /* 0x000e240000000800 */
[----:B0-----:R-:W-:Y:S01]  /*0060*/  IMAD R6, R6, UR4, R3 ;  /* 0x0000000406067c24 */ /* 0x001fe2000f8e0203 */
[----:B------:R-:W0:Y:S03]  /*0070*/  LDCU.64 UR4, c[0x0][0x358] ;  /* 0x00006b00ff0477ac */ /* 0x000e260008000a00 */
[C---:B------:R-:W-:Y:S01]  /*0080*/  IMAD.HI R0, R6.reuse, 0x63e7063f, RZ ;  /* 0x63e7063f06007827 */ /* 0x040fe200078e02ff */
[----:B------:R-:W-:-:S04]  /*0090*/  PRMT R2, R6, 0x9910, RZ ;  /* 0x0000991006027816 */ /* 0x000fc800000000ff */
[----:B------:R-:W-:Y:S01]  /*00a0*/  SHF.R.U32.HI R3, RZ, 0x1f, R0 ;  /* 0x0000001fff037819 */ /* 0x000fe20000011600 */
[----:B------:R-:W-:-:S03]  /*00b0*/  IMAD R2, R2, R5, -0x63e8 ;  /* 0xffff9c1802027424 */ /* 0x000fc600078e0205 */
[----:B------:R-:W-:Y:S02]  /*00c0*/  LEA.HI.SX32 R3, R0, R3, 0x1c ;  /* 0x0000000300037211 */ /* 0x000fe400078fe2ff */
[----:B------:R-:W-:-:S03]  /*00d0*/  LOP3.LUT R2, R2, 0xffff, RZ, 0xc0, !PT ;  /* 0x0000ffff02027812 */ /* 0x000fc600078ec0ff */
[----:B------:R-:W-:Y:S02]  /*00e0*/  IMAD R0, R3, -0x29, R6 ;  /* 0xffffffd703007824 */ /* 0x000fe400078e0206 */
[----:B------:R-:W-:-:S03]  /*00f0*/  VIADD R3, R6, 0xffffffd6 ;  /* 0xffffffd606037836 */ /* 0x000fc60000000000 */
[----:B------:R-:W-:-:S04]  /*0100*/  ISETP.NE.AND P0, PT, R0, RZ, PT ;  /* 0x000000ff0000720c */ /* 0x000fc80003f05270 */
[----:B------:R-:W-:-:S04]  /*0110*/  ISETP.GT.U32.OR P0, PT, R3, 0x63d, !P0 ;  /* 0x0000063d0300780c */ /* 0x000fc80004704470 */
[----:B------:R-:W-:-:S13]  /*0120*/  ISETP.LT.U32.OR P0, PT, R2, 0x63f, P0 ;  /* 0x0000063f0200780c */ /* 0x000fda0000701470 */
[----:B0-----:R-:W-:Y:S05]  /*0130*/  @P0 BRA `(.L_x_25) ;  /* 0x0000000000c00947 */ /* 0x001fea0003800000 */
[----:B------:R-:W0:Y:S01]  /*0140*/  LDC.64 R2, c[0x0][0x380] ;  /* 0x0000e000ff027b82 */ /* 0x000e220000000a00 */
[C---:B------:R-:W-:Y:S02]  /*0150*/  VIADD R25, R6.reuse, 0xffffffd7 ;  /* 0xffffffd706197836 */ /* 0x040fe40000000000 */
[----:B------:R-:W-:-:S05]  /*0160*/  VIADD R5, R6, 0xffffffff ;  /* 0xffffffff06057836 */ /* 0x000fca0000000000 */
[----:B------:R-:W1:Y:S08]  /*0170*/  LDC.64 R22, c[0x0][0x390] ;  /* 0x0000e400ff167b82 */ /* 0x000e700000000a00 */
[----:B------:R-:W2:Y:S01]  /*0180*/  LDC.64 R10, c[0x3][RZ] ;  /* 0x00c00000ff0a7b82 */ /* 0x000ea20000000a00 */
[----:B0-----:R-:W-:-:S07]  /*0190*/  IMAD.WIDE.U32 R24, R25, 0x8, R2 ;  /* 0x0000000819187825 */ /* 0x001fce00078e0002 */
[----:B------:R-:W0:Y:S01]  /*01a0*/  LDC.64 R12, c[0x3][0x8] ;  /* 0x00c00200ff0c7b82 */ /* 0x000e220000000a00 */
[C---:B------:R-:W-:Y:S01]  /*01b0*/  IMAD.WIDE.U32 R28, R6.reuse, 0x8, R2 ;  /* 0x00000008061c7825 */ /* 0x040fe200078e0002 */
[----:B------:R-:W3:Y:S03]  /*01c0*/  LDG.E.64 R24, desc[UR4][R24.64] ;  /* 0x0000000418187981 */ /* 0x000ee6000c1e1b00 */
[----:B-1----:R-:W-:Y:S01]  /*01d0*/  IMAD.WIDE.U32 R22, R6, 0x8, R22 ;  /* 0x0000000806167825 */ /* 0x002fe200078e0016 */
[----:B------:R-:W3:Y:S03]  /*01e0*/  LDG.E.64 R26, desc[UR4][R28.64+0x148] ;  /* 0x000148041c1a7981 */ /* 0x000ee6000c1e1b00 */
[----:B------:R-:W-:Y:S02]  /*01f0*/  IMAD.WIDE.U32 R2, R5, 0x8, R2 ;  /* 0x0000000805027825 */ /* 0x000fe400078e0002 */
[----:B------:R-:W4:Y:S04]  /*0200*/  LDG.E.64 R22, desc[UR4][R22.64] ;  /* 0x0000000416167981 */ /* 0x000f28000c1e1b00 */
[----:B------:R-:W5:Y:S04]  /*0210*/  LDG.E.64 R2, desc[UR4][R2.64] ;  /* 0x0000000402027981 */ /* 0x000f68000c1e1b00 */
[----:B------:R-:W5:Y:S01]  /*0220*/  LDG.E.64 R8, desc[UR4][R28.64+0x8] ;  /* 0x000008041c087981 */ /* 0x000f62000c1e1b00 */
[----:B--2---:R-:W-:-:S02]  /*0230*/  DMUL R14, R10, R10 ;  /* 0x0000000a0a0e7228 */ /* 0x004fc40000000000 */
[----:B0-----:R-:W-:-:S08]  /*0240*/  DMUL R16, R12, R12 ;  /* 0x0000000c0c107228 */ /* 0x001fd00000000000 */
[----:B------:R-:W-:-:S08]  /*0250*/  DADD R4, R16, R14 ;  /* 0x0000000010047229 */ /* 0x000fd0000000000e */
[----:B------:R-:W-:-:S06]  /*0260*/  DADD R4, R4, R4 ;  /* 0x0000000004047229 */ /* 0x000fcc0000000004 */
[----:B------:R-:W0:Y:S01]  /*0270*/  MUFU.RCP64H R19, R5 ;  /* 0x0000000500137308 */ /* 0x000e220000001800 */
[----:B------:R-:W-:-:S06]  /*0280*/  IMAD.MOV.U32 R18, RZ, RZ, 0x1 ;  /* 0x00000001ff127424 */ /* 0x000fcc00078e00ff */
[----:B0-----:R-:W-:-:S08]  /*0290*/  DFMA R20, -R4, R18, 1 ;  /* 0x3ff000000414742b */ /* 0x001fd00000000112 */
[----:B------:R-:W-:-:S08]  /*02a0*/  DFMA R20, R20, R20, R20 ;  /* 0x000000141414722b */ /* 0x000fd00000000014 */
[----:B------:R-:W-:Y:S01]  /*02b0*/  DFMA R20, R18, R20, R18 ;  /* 0x000000141214722b */ /* 0x000fe20000000012 */
[----:B------:R-:W-:Y:S01]  /*02c0*/  BSSY.RECONVERGENT B1, `(.L_x_26) ;  /* 0x0000014000017945 */ /* 0x000fe20003800200 */
[----:B---3--:R-:W-:Y:S02]  /*02d0*/  DADD R24, R26, R24 ;  /* 0x000000001a187229 */ /* 0x008fe40000000018 */
[----:B----4-:R-:W-:-:S06]  /*02e0*/  DMUL R22, R22, R10 ;  /* 0x0000000a16167228 */ /* 0x010fcc0000000000 */
[----:B------:R-:W-:Y:S02]  /*02f0*/  DMUL R24, R14, R24 ;  /* 0x000000180e187228 */ /* 0x000fe40000000000 */
[----:B-----5:R-:W-:Y:S02]  /*0300*/  DADD R2, R8, R2 ;  /* 0x0000000008027229 */ /* 0x020fe40000000002 */
[----:B------:R-:W-:Y:S02]  /*0310*/  DMUL R22, R22, R10 ;  /* 0x0000000a16167228 */ /* 0x000fe40000000000 */
[----:B------:R-:W-:-:S04]  /*0320*/  DFMA R10, -R4, R20, 1 ;  /* 0x3ff00000040a742b */ /* 0x000fc80000000114 */
[----:B------:R-:W-:Y:S02]  /*0330*/  DFMA R2, R16, R2, R24 ;  /* 0x000000021002722b */ /* 0x000fe40000000018 */
[----:B------:R-:W-:Y:S02]  /*0340*/  DMUL R8, R22, R12 ;  /* 0x0000000c16087228 */ /* 0x000fe40000000000 */
[----:B------:R-:W-:-:S06]  /*0350*/  DFMA R10, R20, R10, R20 ;  /* 0x0000000a140a722b */ /* 0x000fcc0000000014 */
[----:B------:R-:W-:-:S08]  /*0360*/  DFMA R8, -R8, R12, R2 ;  /* 0x0000000c0808722b */ /* 0x000fd00000000102 */
[----:B------:R-:W-:-:S08]  /*0370*/  DMUL R2, R8, R10 ;  /* 0x0000000a08027228 */ /* 0x000fd00000000000 */
[----:B------:R-:W-:-:S08]  /*0380*/  DFMA R12, -R4, R2, R8 ;  /* 0x00000002040c722b */ /* 0x000fd00000000108 */
[----:B------:R-:W-:Y:S01]  /*0390*/  DFMA R2, R10, R12, R2 ;  /* 0x0000000c0a02722b */ /* 0x000fe20000000002 */
[----:B------:R-:W-:-:S09]  /*03a0*/  FSETP.GEU.AND P1, PT, |R9|, 6.5827683646048100446e-37, PT ;  /* 0x036000000900780b */ /* 0x000fd20003f2e200 */
[----:B------:R-:W-:-:S05]  /*03b0*/  FFMA R7, RZ, R5, R3 ;  /* 0x00000005ff077223 */ /* 0x000fca0000000003 */
[----:B------:R-:W-:-:S13]  /*03c0*/  FSETP.GT.AND P0, PT, |R7|, 1.469367938527859385e-39, PT ;  /* 0x001000000700780b */ /* 0x000fda0003f04200 */
[----:B------:R-:W-:Y:S05]  /*03d0*/  @P0 BRA P1, `(.L_x_27) ;  /* 0x0000000000080947 */ /* 0x000fea0000800000 */
[----:B------:R-:W-:-:S07]  /*03e0*/  MOV R12, 0x400 ;  /* 0x00000400000c7802 */ /* 0x000fce0000000f00 */
[----:B------:R-:W-:Y:S05]  /*03f0*/  CALL.REL.NOINC `($__internal_1_$__cuda_sm20_div_rn_f64_full) ;  /* 0x0000000000947944 */ /* 0x000fea0003c00000 */
.L_x_27:
[----:B------:R-:W-:Y:S05]  /*0400*/  BSYNC.RECONVERGENT B1 ;  /* 0x0000000000017941 */ /* 0x000fea0003800200 */
.L_x_26:
[----:B------:R-:W0:Y:S02]  /*0410*/  LDC.64 R4, c[0x0][0x388] ;  /* 0x0000e200ff047b82 */ /* 0x000e240000000a00 */
[----:B0-----:R-:W-:-:S05]  /*0420*/  IMAD.WIDE.U32 R4, R6, 0x8, R4 ;  /* 0x0000000806047825 */ /* 0x001fca00078e0004 */
[----:B------:R0:W-:Y:S02]  /*0430*/  STG.E.64 desc[UR4][R4.64], R2 ;  /* 0x0000000204007986 */ /* 0x0001e4000c101b04 */
.L_x_25:
[----:B------:R-:W-:Y:S05]  /*0440*/  BSYNC.RECONVERGENT B0 ;  /* 0x0000000000007941 */ /* 0x000fea0003800200 */
.L_x_24:
[----:B------:R-:W1:Y:S01]  /*0450*/  LDC.64 R8, c[0x0][0x388] ;  /* 0x0000e200ff087b82 */ /* 0x000e620000000a00 */
[----:B0-----:R-:W-:Y:S01]  /*0460*/  IMAD.MOV.U32 R3, RZ, RZ, -0x3e7063e7 ;  /* 0xc18f9c19ff037424 */ /* 0x001fe200078e00ff */
[----:B------:R-:W-:Y:S01]  /*0470*/  BSSY.RECONVERGENT B0, `(.L_x_28) ;  /* 0x000000c000007945 */ /* 0x000fe20003800200 */
[----:B------:R-:W-:-:S05]  /*0480*/  VIADD R4, R6, 0xfffff998 ;  /* 0xfffff99806047836 */ /* 0x000fca0000000000 */
[----:B------:R-:W-:Y:S01]  /*0490*/  BAR.SYNC.DEFER_BLOCKING 0x0 ;  /* 0x0000000000007b1d */ /* 0x000fe20000010000 */
[----:B------:R-:W-:Y:S01]  /*04a0*/  IMAD R2, R6, R3, -0x3b512bb7 ;  /* 0xc4aed44906027424 */ /* 0x000fe200078e0203 */
[----:B------:R-:W-:Y:S02]  /*04b0*/  ISETP.NE.AND P2, PT, R0, RZ, PT ;  /* 0x000000ff0000720c */ /* 0x000fe40003f45270 */
[----:B------:R-:W-:Y:S02]  /*04c0*/  ISETP.GT.U32.AND P3, PT, R4, 0x28, PT ;  /* 0x000000280400780c */ /* 0x000fe40003f64070 */
[----:B------:R-:W-:Y:S02]  /*04d0*/  ISETP.GT.U32.AND P0, PT, R2, 0x63e7062, PT ;  /* 0x063e70620200780c */ /* 0x000fe40003f04070 */
[C---:B------:R-:W-:Y:S01]  /*04e0*/  ISETP.GT.AND P1, PT, R6.reuse, 0x28, PT ;  /* 0x000000280600780c */ /* 0x040fe20003f24270 */
[----:B-1----:R-:W-:-:S10]  /*04f0*/  IMAD.WIDE R2, R6, 0x8, R8 ;  /* 0x0000000806027825 */ /* 0x002fd400078e0208 */
[----:B------:R-:W-:Y:S05]  /*0500*/  @P0 BRA `(.L_x_29) ;  /* 0x0000000000080947 */ /* 0x000fea0003800000 */
[----:B------:R-:W2:Y:S04]  /*0510*/  LDG.E.64 R4, desc[UR4][R2.64+-0x8] ;  /* 0xfffff80402047981 */ /* 0x000ea8000c1e1b00 */
[----:B--2---:R0:W-:Y:S02]  /*0520*/  STG.E.64 desc[UR4][R2.64], R4 ;  /* 0x0000000402007986 */ /* 0x0041e4000c101b04 */
.L_x_29:
[----:B------:R-:W-:Y:S05]  /*0530*/  BSYNC.RECONVERGENT B0 ;  /* 0x0000000000007941 */ /* 0x000fea0003800200 */
.L_x_28:
[----:B------:R-:W-:Y:S06]  /*0540*/  BAR.SYNC.DEFER_BLOCKING 0x0 ;  /* 0x0000000000007b1d */ /* 0x000fec0000010000 */
[----:B------:R-:W-:Y:S04]  /*0550*/  BSSY.RECONVERGENT B0, `(.L_x_30) ;  /* 0x0000004000007945 */ /* 0x000fe80003800200 */
[----:B------:R-:W-:Y:S05]  /*0560*/  @P1 BRA `(.L_x_31) ;  /* 0x0000000000081947 */ /* 0x000fea0003800000 */
[----:B0-----:R-:W2:Y:S04]  /*0570*/  LDG.E.64 R4, desc[UR4][R2.64+0x148] ;  /* 0x0001480402047981 */ /* 0x001ea8000c1e1b00 */
[----:B--2---:R1:W-:Y:S02]  /*0580*/  STG.E.64 desc[UR4][R2.64], R4 ;  /* 0x0000000402007986 */ /* 0x0043e4000c101b04 */
.L_x_31:
[----:B------:R-:W-:Y:S05]  /*0590*/  BSYNC.RECONVERGENT B0 ;  /* 0x0000000000007941 */ /* 0x000fea0003800200 */
.L_x_30:
[----:B------:R-:W-:Y:S06]  /*05a0*/  BAR.SYNC.DEFER_BLOCKING 0x0 ;  /* 0x0000000000007b1d */ /* 0x000fec0000010000 */
[----:B------:R-:W-:Y:S04]  /*05b0*/  BSSY.RECONVERGENT B0, `(.L_x_32) ;  /* 0x0000004000007945 */ /* 0x000fe80003800200 */
[----:B------:R-:W-:Y:S05]  /*05c0*/  @P2 BRA `(.L_x_33) ;  /* 0x0000000000082947 */ /* 0x000fea0003800000 */
[----:B01----:R-:W2:Y:S04]  /*05d0*/  LDG.E.64 R4, desc[UR4][R2.64+0x8] ;  /* 0x0000080402047981 */ /* 0x003ea8000c1e1b00 */
[----:B--2---:R2:W-:Y:S02]  /*05e0*/  STG.E.64 desc[UR4][R2.64], R4 ;  /* 0x0000000402007986 */ /* 0x0045e4000c101b04 */
.L_x_33:
[----:B------:R-:W-:Y:S05]  /*05f0*/  BSYNC.RECONVERGENT B0 ;  /* 0x0000000000007941 */ /* 0x000fea0003800200 */
.L_x_32:
[----:B------:R-:W-:Y:S06]  /*0600*/  BAR.SYNC.DEFER_BLOCKING 0x0 ;  /* 0x0000000000007b1d */ /* 0x000fec0000010000 */
[----:B------:R-:W-:Y:S05]  /*0610*/  @P3 EXIT ;  /* 0x000000000000394d */ /* 0x000fea0003800000 */
[----:B------:R-:W-:-:S05]  /*0620*/  IMAD.WIDE.U32 R6, R6, 0x8, R8 ;  /* 0x0000000806067825 */ /* 0x000fca00078e0008 */
[----:B------:R-:W-:Y:S01]  /*0630*/  STG.E.64 desc[UR4][R6.64], RZ ;  /* 0x000000ff06007986 */ /* 0x000fe2000c101b04 */
[----:B------:R-:W-:Y:S05]  /*0640*/  EXIT ;  /* 0x000000000000794d */ /* 0x000fea0003800000 */
        .weak           $__internal_1_$__cuda_sm20_div_rn_f64_full
        .type           $__internal_1_$__cuda_sm20_div_rn_f64_full,@function
        .size           $__internal_1_$__cuda_sm20_div_rn_f64_full,(.L_x_59 - $__internal_1_$__cuda_sm20_div_rn_f64_full)
$__internal_1_$__cuda_sm20_div_rn_f64_full:
[C---:B------:R-:W-:Y:S01]  /*0650*/  FSETP.GEU.AND P0, PT, |R5|.reuse, 1.469367938527859385e-39, PT ;  /* 0x001000000500780b */ /* 0x040fe20003f0e200 */
[----:B------:R-:W-:Y:S01]  /*0660*/  IMAD.MOV.U32 R10, RZ, RZ, 0x1 ;  /* 0x00000001ff0a7424 */ /* 0x000fe200078e00ff */
[----:B------:R-:W-:Y:S01]  /*0670*/  LOP3.LUT R2, R5, 0x800fffff, RZ, 0xc0, !PT ;  /* 0x800fffff05027812 */ /* 0x000fe200078ec0ff */
[----:B------:R-:W-:Y:S01]  /*0680*/  IMAD.MOV.U32 R13, RZ, RZ, 0x1ca00000 ;  /* 0x1ca00000ff0d7424 */ /* 0x000fe200078e00ff */
[C---:B------:R-:W-:Y:S01]  /*0690*/  FSETP.GEU.AND P2, PT, |R9|.reuse, 1.469367938527859385e-39, PT ;  /* 0x001000000900780b */ /* 0x040fe20003f4e200 */
[----:B------:R-:W-:Y:S01]  /*06a0*/  BSSY.RECONVERGENT B2, `(.L_x_34) ;  /* 0x0000053000027945 */ /* 0x000fe20003800200 */
[----:B------:R-:W-:Y:S01]  /*06b0*/  LOP3.LUT R3, R2, 0x3ff00000, RZ, 0xfc, !PT ;  /* 0x3ff0000002037812 */ /* 0x000fe200078efcff */
[----:B------:R-:W-:Y:S01]  /*06c0*/  IMAD.MOV.U32 R2, RZ, RZ, R4 ;  /* 0x000000ffff027224 */ /* 0x000fe200078e0004 */
[----:B------:R-:W-:-:S05]  /*06d0*/  LOP3.LUT R7, R9, 0x7ff00000, RZ, 0xc0, !PT ;  /* 0x7ff0000009077812 */ /* 0x000fca00078ec0ff */
[----:B------:R-:W-:-:S04]  /*06e0*/  @!P0 DMUL R2, R4, 8.98846567431157953865e+307 ;  /* 0x7fe0000004028828 */ /* 0x000fc80000000000 */
[----:B------:R-:W-:Y:S02]  /*06f0*/  @!P2 LOP3.LUT R18, R5, 0x7ff00000, RZ, 0xc0, !PT ;  /* 0x7ff000000512a812 */ /* 0x000fe400078ec0ff */
[----:B------:R-:W0:Y:S02]  /*0700*/  MUFU.RCP64H R11, R3 ;  /* 0x00000003000b7308 */ /* 0x000e240000001800 */
[----:B------:R-:W-:Y:S01]  /*0710*/  @!P2 ISETP.GE.U32.AND P3, PT, R7, R18, PT ;  /* 0x000000120700a20c */ /* 0x000fe20003f66070 */
[----:B------:R-:W-:Y:S01]  /*0720*/  @!P2 IMAD.MOV.U32 R18, RZ, RZ, RZ ;  /* 0x000000ffff12a224 */ /* 0x000fe200078e00ff */
[----:B0-----:R-:W-:-:S08]  /*0730*/  DFMA R14, R10, -R2, 1 ;  /* 0x3ff000000a0e742b */ /* 0x001fd00000000802 */
[----:B------:R-:W-:Y:S01]  /*0740*/  DFMA R16, R14, R14, R14 ;  /* 0x0000000e0e10722b */ /* 0x000fe2000000000e */
[----:B------:R-:W-:Y:S02]  /*0750*/  LOP3.LUT R14, R5, 0x7ff00000, RZ, 0xc0, !PT ;  /* 0x7ff00000050e7812 */ /* 0x000fe400078ec0ff */
[----:B------:R-:W-:Y:S02]  /*0760*/  @!P2 SEL R15, R13, 0x63400000, !P3 ;  /* 0x634000000d0fa807 */ /* 0x000fe40005800000 */
[----:B------:R-:W-:-:S03]  /*0770*/  ISETP.GE.U32.AND P1, PT, R7, R14, PT ;  /* 0x0000000e0700720c */ /* 0x000fc60003f26070 */
[----:B------:R-:W-:Y:S01]  /*0780*/  DFMA R16, R10, R16, R10 ;  /* 0x000000100a10722b */ /* 0x000fe2000000000a */
[--C-:B------:R-:W-:Y:S01]  /*0790*/  @!P2 LOP3.LUT R15, R15, 0x80000000, R9.reuse, 0xf8, !PT ;  /* 0x800000000f0fa812 */ /* 0x100fe200078ef809 */
[----:B------:R-:W-:Y:S01]  /*07a0*/  IMAD.MOV.U32 R10, RZ, RZ, R8 ;  /* 0x000000ffff0a7224 */ /* 0x000fe200078e0008 */
[----:B------:R-:W-:Y:S02]  /*07b0*/  SEL R11, R13, 0x63400000, !P1 ;  /* 0x634000000d0b7807 */ /* 0x000fe40004800000 */
[----:B------:R-:W-:Y:S02]  /*07c0*/  @!P2 LOP3.LUT R19, R15, 0x100000, RZ, 0xfc, !PT ;  /* 0x001000000f13a812 */ /* 0x000fe400078efcff */
[----:B------:R-:W-:Y:S01]  /*07d0*/  LOP3.LUT R11, R11, 0x800fffff, R9, 0xf8, !PT ;  /* 0x800fffff0b0b7812 */ /* 0x000fe200078ef809 */
[----:B------:R-:W-:-:S05]  /*07e0*/  DFMA R20, R16, -R2, 1 ;  /* 0x3ff000001014742b */ /* 0x000fca0000000802 */
[----:B------:R-:W-:-:S03]  /*07f0*/  @!P2 DFMA R10, R10, 2, -R18 ;  /* 0x400000000a0aa82b */ /* 0x000fc60000000812 */
[----:B------:R-:W-:Y:S01]  /*0800*/  DFMA R16, R16, R20, R16 ;  /* 0x000000141010722b */ /* 0x000fe20000000010 */
[----:B------:R-:W-:Y:S02]  /*0810*/  IMAD.MOV.U32 R21, RZ, RZ, R7 ;  /* 0x000000ffff157224 */ /* 0x000fe400078e0007 */
[----:B------:R-:W-:Y:S01]  /*0820*/  IMAD.MOV.U32 R20, RZ, RZ, R14 ;  /* 0x000000ffff147224 */ /* 0x000fe200078e000e */
[----:B------:R-:W-:-:S03]  /*0830*/  @!P0 LOP3.LUT R20, R3, 0x7ff00000, RZ, 0xc0, !PT ;  /* 0x7ff0000003148812 */ /* 0x000fc600078ec0ff */
[----:B------:R-:W-:Y:S01]  /*0840*/  @!P2 LOP3.LUT R21, R11, 0x7ff00000, RZ, 0xc0, !PT ;  /* 0x7ff000000b15a812 */ /* 0x000fe200078ec0ff */
[----:B------:R-:W-:Y:S01]  /*0850*/  DMUL R18, R16, R10 ;  /* 0x0000000a10127228 */ /* 0x000fe20000000000 */
[----:B------:R-:W-:-:S03]  /*0860*/  VIADD R23, R20, 0xffffffff ;  /* 0xffffffff14177836 */ /* 0x000fc60000000000 */
[----:B------:R-:W-:-:S04]  /*0870*/  VIADD R22, R21, 0xffffffff ;  /* 0xffffffff15167836 */ /* 0x000fc80000000000 */
[----:B------:R-:W-:Y:S01]  /*0880*/  DFMA R14, R18, -R2, R10 ;  /* 0x80000002120e722b */ /* 0x000fe2000000000a */
[----:B------:R-:W-:-:S04]  /*0890*/  ISETP.GT.U32.AND P0, PT, R22, 0x7feffffe, PT ;  /* 0x7feffffe1600780c */ /* 0x000fc80003f04070 */
[----:B------:R-:W-:-:S03]  /*08a0*/  ISETP.GT.U32.OR P0, PT, R23, 0x7feffffe, P0 ;  /* 0x7feffffe1700780c */ /* 0x000fc60000704470 */
[----:B------:R-:W-:-:S10]  /*08b0*/  DFMA R14, R16, R14, R18 ;  /* 0x0000000e100e722b */ /* 0x000fd40000000012 */
[----:B------:R-:W-:Y:S05]  /*08c0*/  @P0 BRA `(.L_x_35) ;  /* 0x00000000006c0947 */ /* 0x000fea0003800000 */
[----:B------:R-:W-:-:S04]  /*08d0*/  LOP3.LUT R16, R5, 0x7ff00000, RZ, 0xc0, !PT ;  /* 0x7ff0000005107812 */ /* 0x000fc800078ec0ff */
[CC--:B------:R-:W-:Y:S02]  /*08e0*/  VIADDMNMX R8, R7.reuse, -R16.reuse, 0xb9600000, !PT ;  /* 0xb960000007087446 */ /* 0x0c0fe40007800910 */
[----:B------:R-:W-:Y:S02]  /*08f0*/  ISETP.GE.U32.AND P0, PT, R7, R16, PT ;  /* 0x000000100700720c */ /* 0x000fe40003f06070 */
[----:B------:R-:W-:Y:S02]  /*0900*/  VIMNMX R8, PT, PT, R8, 0x46a00000, PT ;  /* 0x46a0000008087848 */ /* 0x000fe40003fe0100 */
[----:B------:R-:W-:-:S05]  /*0910*/  SEL R7, R13, 0x63400000, !P0 ;  /* 0x634000000d077807 */ /* 0x000fca0004000000 */
[----:B------:R-:W-:Y:S02]  /*0920*/  IMAD.IADD R7, R8, 0x1, -R7 ;  /* 0x0000000108077824 */ /* 0x000fe400078e0a07 */
[----:B------:R-:W-:Y:S02]  /*0930*/  IMAD.MOV.U32 R8, RZ, RZ, RZ ;  /* 0x000000ffff087224 */ /* 0x000fe400078e00ff */
        /* <DEDUP_REMOVED lines=18> */
[----:B------:R-:W-:Y:S01]  /*0a60*/  FSEL R17, R5, R17, !P0 ;  /* 0x0000001105117208 */ /* 0x000fe20004000000 */
[----:B------:R-:W-:Y:S06]  /*0a70*/  BRA `(.L_x_36) ;  /* 0x0000000000547947 */ /* 0x000fec0003800000 */
.L_x_35:
        /* <DEDUP_REMOVED lines=12> */
[----:B------:R-:W-:Y:S02]  /*0b40*/  @!P0 IMAD.MOV.U32 R16, RZ, RZ, RZ ;  /* 0x000000ffff108224 */ /* 0x000fe400078e00ff */
[----:B------:R-:W-:Y:S02]  /*0b50*/  @P0 IMAD.MOV.U32 R16, RZ, RZ, RZ ;  /* 0x000000ffff100224 */ /* 0x000fe400078e00ff */
[----:B------:R-:W-:Y:S01]  /*0b60*/  @P0 IMAD.MOV.U32 R17, RZ, RZ, R2 ;  /* 0x000000ffff110224 */ /* 0x000fe200078e0002 */
[----:B------:R-:W-:Y:S06]  /*0b70*/  BRA `(.L_x_36) ;  /* 0x0000000000147947 */ /* 0x000fec0003800000 */
.L_x_38:
[----:B------:R-:W-:Y:S01]  /*0b80*/  LOP3.LUT R17, R5, 0x80000, RZ, 0xfc, !PT ;  /* 0x0008000005117812 */ /* 0x000fe200078efcff */
[----:B------:R-:W-:Y:S01]  /*0b90*/  IMAD.MOV.U32 R16, RZ, RZ, R4 ;  /* 0x000000ffff107224 */ /* 0x000fe200078e0004 */
[----:B------:R-:W-:Y:S06]  /*0ba0*/  BRA `(.L_x_36) ;  /* 0x0000000000087947 */ /* 0x000fec0003800000 */
.L_x_37:
[----:B------:R-:W-:Y:S01]  /*0bb0*/  LOP3.LUT R17, R9, 0x80000, RZ, 0xfc, !PT ;  /* 0x0008000009117812 */ /* 0x000fe200078efcff */
[----:B------:R-:W-:-:S07]  /*0bc0*/  IMAD.MOV.U32 R16, RZ, RZ, R8 ;  /* 0x000000ffff107224 */ /* 0x000fce00078e0008 */
.L_x_36:
[----:B------:R-:W-:Y:S05]  /*0bd0*/  BSYNC.RECONVERGENT B2 ;  /* 0x0000000000027941 */ /* 0x000fea0003800200 */
.L_x_34:
[----:B------:R-:W-:Y:S02]  /*0be0*/  IMAD.MOV.U32 R13, RZ, RZ, 0x0 ;  /* 0x00000000ff0d7424 */ /* 0x000fe400078e00ff */
[----:B------:R-:W-:Y:S02]  /*0bf0*/  IMAD.MOV.U32 R2, RZ, RZ, R16 ;  /* 0x000000ffff027224 */ /* 0x000fe400078e0010 */
[----:B------:R-:W-:Y:S01]  /*0c00*/  IMAD.MOV.U32 R3, RZ, RZ, R17 ;  /* 0x000000ffff037224 */ /* 0x000fe200078e0011 */
[----:B------:R-:W-:Y:S06]  /*0c10*/  RET.REL.NODEC R12 `(_Z11computing_pPdS_S_) ;  /* 0xfffffff00cf87950 */ /* 0x000fec0003c3ffff */
.L_x_39:
        /* <DEDUP_REMOVED lines=14> */
.L_x_59:


//--------------------- .text._Z11computing_bPdS_S_ --------------------------
	.section	.text._Z11computing_bPdS_S_,"ax",@progbits
	.align	128
        .global         _Z11computing_bPdS_S_
        .type           _Z11computing_bPdS_S_,@function
        .size           _Z11computing_bPdS_S_,(.L_x_61 - _Z11computing_bPdS_S_)
        .other          _Z11computing_bPdS_S_,@"STO_CUDA_ENTRY STV_DEFAULT"
_Z11computing_bPdS_S_:
.text._Z11computing_bPdS_S_:
[----:B------:R-:W-:Y:S01]  /*0000*/  LDC R1, c[0x0][0x37c] ;  /* 0x0000df00ff017b82 */ /* 0x000fe20000000800 */
[----:B------:R-:W0:Y:S07]  /*0010*/  S2R R3, SR_TID.X ;  /* 0x0000000000037919 */ /* 0x000e2e0000002100 */
[----:B------:R-:W0:Y:S01]  /*0020*/  S2UR UR4, SR_CTAID.X ;  /* 0x00000000000479c3 */ /* 0x000e220000002500 */
[----:B------:R-:W-:-:S07]  /*0030*/  IMAD.MOV.U32 R5, RZ, RZ, -0x3e7063e7 ;  /* 0xc18f9c19ff057424 */ /* 0x000fce00078e00ff */
[----:B------:R-:W0:Y:S02]  /*0040*/  LDC R6, c[0x0][0x360] ;  /* 0x0000d800ff067b82 */ /* 0x000e240000000800 */
[----:B0-----:R-:W-:-:S04]  /*0050*/  IMAD R6, R6, UR4, R3 ;  /* 0x0000000406067c24 */ /* 0x001fc8000f8e0203 */
[C---:B------:R-:W-:Y:S02]  /*0060*/  IMAD R0, R6.reuse, R5, 0x31f3831 ;  /* 0x031f383106007424 */ /* 0x040fe400078e0205 */
[----:B------:R-:W-:-:S03]  /*0070*/  VIADD R2, R6, 0xffffffd6 ;  /* 0xffffffd606027836 */ /* 0x000fc60000000000 */
[----:B------:R-:W-:-:S04]  /*0080*/  ISETP.GE.U32.AND P0, PT, R0, 0x63e7063, PT ;  /* 0x063e70630000780c */ /* 0x000fc80003f06070 */
[----:B------:R-:W-:-:S13]  /*0090*/  ISETP.GT.U32.OR P0, PT, R2, 0x63d, !P0 ;  /* 0x0000063d0200780c */ /* 0x000fda0004704470 */
[----:B------:R-:W-:Y:S05]  /*00a0*/  @P0 EXIT ;  /* 0x000000000000094d */ /* 0x000fea0003800000 */
[----:B------:R-:W-:Y:S01]  /*00b0*/  PRMT R0, R6, 0x9910, RZ ;  /* 0x0000991006007816 */ /* 0x000fe200000000ff */
[----:B------:R-:W-:-:S04]  /*00c0*/  IMAD.MOV.U32 R3, RZ, RZ, -0x63e7 ;  /* 0xffff9c19ff037424 */ /* 0x000fc800078e00ff */
[----:B------:R-:W-:-:S05]  /*00d0*/  IMAD R0, R0, R3, -0x63e8 ;  /* 0xffff9c1800007424 */ /* 0x000fca00078e0203 */
[----:B------:R-:W-:-:S04]  /*00e0*/  LOP3.LUT R0, R0, 0xffff, RZ, 0xc0, !PT ;  /* 0x0000ffff00007812 */ /* 0x000fc800078ec0ff */
[----:B------:R-:W-:-:S13]  /*00f0*/  ISETP.GE.U32.AND P0, PT, R0, 0x63f, PT ;  /* 0x0000063f0000780c */ /* 0x000fda0003f06070 */
[----:B------:R-:W-:Y:S05]  /*0100*/  @!P0 EXIT ;  /* 0x000000000000894d */ /* 0x000fea0003800000 */
[----:B------:R-:W0:Y:S01]  /*0110*/  LDC R0, c[0x3][0x14] ;  /* 0x00c00500ff007b82 */ /* 0x000e220000000800 */
[----:B------:R-:W1:Y:S07]  /*0120*/  LDCU.64 UR4, c[0x0][0x358] ;  /* 0x00006b00ff0477ac */ /* 0x000e6e0008000a00 */
[----:B------:R-:W2:Y:S01]  /*0130*/  LDC.64 R24, c[0x3][0x10] ;  /* 0x00c00400ff187b82 */ /* 0x000ea20000000a00 */
[----:B0-----:R-:W2:Y:S01]  /*0140*/  MUFU.RCP64H R3, R0 ;  /* 0x0000000000037308 */ /* 0x001ea20000001800 */
[----:B------:R-:W-:-:S05]  /*0150*/  VIADD R2, R0, 0x300402 ;  /* 0x0030040200027836 */ /* 0x000fca0000000000 */
[----:B------:R-:W-:Y:S01]  /*0160*/  FSETP.GEU.AND P0, PT, |R2|, 5.8789094863358348022e-39, PT ;  /* 0x004004020200780b */ /* 0x000fe20003f0e200 */
[----:B--2---:R-:W-:-:S08]  /*0170*/  DFMA R4, R2, -R24, 1 ;  /* 0x3ff000000204742b */ /* 0x004fd00000000818 */
[----:B------:R-:W-:-:S08]  /*0180*/  DFMA R4, R4, R4, R4 ;  /* 0x000000040404722b */ /* 0x000fd00000000004 */
[----:B------:R-:W-:-:S08]  /*0190*/  DFMA R4, R2, R4, R2 ;  /* 0x000000040204722b */ /* 0x000fd00000000002 */
[----:B------:R-:W-:-:S08]  /*01a0*/  DFMA R24, R4, -R24, 1 ;  /* 0x3ff000000418742b */ /* 0x000fd00000000818 */
[----:B------:R-:W-:Y:S01]  /*01b0*/  DFMA R24, R4, R24, R4 ;  /* 0x000000180418722b */ /* 0x000fe20000000004 */
[----:B-1----:R-:W-:Y:S10]  /*01c0*/  @P0 BRA `(.L_x_40) ;  /* 0x0000000000100947 */ /* 0x002ff40003800000 */
[----:B------:R-:W-:-:S05]  /*01d0*/  LOP3.LUT R0, R0, 0x7fffffff, RZ, 0xc0, !PT ;  /* 0x7fffffff00007812 */ /* 0x000fca00078ec0ff */
[----:B------:R-:W-:Y:S01]  /*01e0*/  VIADD R7, R0, 0xfff00000 ;  /* 0xfff0000000077836 */ /* 0x000fe20000000000 */
[----:B------:R-:W-:-:S07]  /*01f0*/  MOV R0, 0x210 ;  /* 0x0000021000007802 */ /* 0x000fce0000000f00 */
[----:B------:R-:W-:Y:S05]  /*0200*/  CALL.REL.NOINC `($__internal_2_$__cuda_sm20_dblrcp_rn_slowpath_v3) ;  /* 0x0000000800047944 */ /* 0x000fea0003c00000 */
.L_x_40:
[----:B------:R-:W0:Y:S01]  /*0210*/  LDC.64 R22, c[0x0][0x380] ;  /* 0x0000e000ff167b82 */ /* 0x000e220000000a00 */
[----:B------:R-:W-:-:S07]  /*0220*/  VIADD R7, R6, 0xffffffff ;  /* 0xffffffff06077836 */ /* 0x000fce0000000000 */
[----:B------:R-:W1:Y:S01]  /*0230*/  LDC.64 R20, c[0x3][RZ] ;  /* 0x00c00000ff147b82 */ /* 0x000e620000000a00 */
[----:B0-----:R-:W-:-:S04]  /*0240*/  IMAD.WIDE.U32 R4, R7, 0x8, R22 ;  /* 0x0000000807047825 */ /* 0x001fc800078e0016 */
[----:B------:R-:W-:Y:S02]  /*0250*/  IMAD.WIDE.U32 R22, R6, 0x8, R22 ;  /* 0x0000000806167825 */ /* 0x000fe400078e0016 */
[----:B------:R-:W2:Y:S04]  /*0260*/  LDG.E.64 R4, desc[UR4][R4.64] ;  /* 0x0000000404047981 */ /* 0x000ea8000c1e1b00 */
[----:B------:R-:W2:Y:S01]  /*0270*/  LDG.E.64 R2, desc[UR4][R22.64+0x8] ;  /* 0x0000080416027981 */ /* 0x000ea2000c1e1b00 */
[----:B-1----:R-:W-:Y:S01]  /*0280*/  DADD R20, R20, R20 ;  /* 0x0000000014147229 */ /* 0x002fe20000000014 */
[----:B------:R-:W-:Y:S01]  /*0290*/  IMAD.MOV.U32 R8, RZ, RZ, 0x1 ;  /* 0x00000001ff087424 */ /* 0x000fe200078e00ff */
[----:B------:R-:W-:Y:S04]  /*02a0*/  BSSY.RECONVERGENT B0, `(.L_x_41) ;  /* 0x0000015000007945 */ /* 0x000fe80003800200 */
[----:B------:R-:W0:Y:S02]  /*02b0*/  MUFU.RCP64H R9, R21 ;  /* 0x0000001500097308 */ /* 0x000e240000001800 */
[----:B0-----:R-:W-:-:S08]  /*02c0*/  DFMA R10, -R20, R8, 1 ;  /* 0x3ff00000140a742b */ /* 0x001fd00000000108 */
[----:B------:R-:W-:-:S08]  /*02d0*/  DFMA R10, R10, R10, R10 ;  /* 0x0000000a0a0a722b */ /* 0x000fd0000000000a */
[----:B------:R-:W-:-:S08]  /*02e0*/  DFMA R8, R8, R10, R8 ;  /* 0x0000000a0808722b */ /* 0x000fd00000000008 */
[----:B------:R-:W-:-:S08]  /*02f0*/  DFMA R12, -R20, R8, 1 ;  /* 0x3ff00000140c742b */ /* 0x000fd00000000108 */
[----:B------:R-:W-:Y:S02]  /*0300*/  DFMA R12, R8, R12, R8 ;  /* 0x0000000c080c722b */ /* 0x000fe40000000008 */
[----:B--2---:R-:W-:-:S08]  /*0310*/  DADD R10, R2, -R4 ;  /* 0x00000000020a7229 */ /* 0x004fd00000000804 */
[----:B------:R-:W-:Y:S02]  /*0320*/  DMUL R4, R10, R12 ;  /* 0x0000000c0a047228 */ /* 0x000fe40000000000 */
[----:B------:R-:W-:-:S06]  /*0330*/  FSETP.GEU.AND P1, PT, |R11|, 6.5827683646048100446e-37, PT ;  /* 0x036000000b00780b */ /* 0x000fcc0003f2e200 */
[----:B------:R-:W-:-:S08]  /*0340*/  DFMA R2, -R20, R4, R10 ;  /* 0x000000041402722b */ /* 0x000fd0000000010a */
[----:B------:R-:W-:-:S10]  /*0350*/  DFMA R4, R12, R2, R4 ;  /* 0x000000020c04722b */ /* 0x000fd40000000004 */
[----:B------:R-:W-:-:S05]  /*0360*/  FFMA R0, RZ, R21, R5 ;  /* 0x00000015ff007223 */ /* 0x000fca0000000005 */
[----:B------:R-:W-:-:S13]  /*0370*/  FSETP.GT.AND P0, PT, |R0|, 1.469367938527859385e-39, PT ;  /* 0x001000000000780b */ /* 0x000fda0003f04200 */
[----:B------:R-:W-:Y:S05]  /*0380*/  @P0 BRA P1, `(.L_x_42) ;  /* 0x0000000000180947 */ /* 0x000fea0000800000 */
[----:B------:R-:W-:Y:S01]  /*0390*/  IMAD.MOV.U32 R12, RZ, RZ, R20 ;  /* 0x000000ffff0c7224 */ /* 0x000fe200078e0014 */
[----:B------:R-:W-:Y:S01]  /*03a0*/  MOV R0, 0x3d0 ;  /* 0x000003d000007802 */ /* 0x000fe20000000f00 */
[----:B------:R-:W-:-:S07]  /*03b0*/  IMAD.MOV.U32 R13, RZ, RZ, R21 ;  /* 0x000000ffff0d7224 */ /* 0x000fce00078e0015 */
[----:B------:R-:W-:Y:S05]  /*03c0*/  CALL.REL.NOINC `($__internal_3_$__cuda_sm20_div_rn_f64_full) ;  /* 0x0000000800447944 */ /* 0x000fea0003c00000 */
[----:B------:R-:W-:Y:S01]  /*03d0*/  IMAD.MOV.U32 R4, RZ, RZ, R28 ;  /* 0x000000ffff047224 */ /* 0x000fe200078e001c */
[----:B------:R-:W-:-:S07]  /*03e0*/  MOV R5, R29 ;  /* 0x0000001d00057202 */ /* 0x000fce0000000f00 */
.L_x_42:
[----:B------:R-:W-:Y:S05]  /*03f0*/  BSYNC.RECONVERGENT B0 ;  /* 0x0000000000007941 */ /* 0x000fea0003800200 */
.L_x_41:
        /* <DEDUP_REMOVED lines=28> */
[----:B------:R-:W-:Y:S02]  /*05c0*/  IMAD.MOV.U32 R2, RZ, RZ, R28 ;  /* 0x000000ffff027224 */ /* 0x000fe400078e001c */
[----:B------:R-:W-:-:S07]  /*05d0*/  IMAD.MOV.U32 R3, RZ, RZ, R29 ;  /* 0x000000ffff037224 */ /* 0x000fce00078e001d */
.L_x_44:
[----:B------:R-:W-:Y:S05]  /*05e0*/  BSYNC.RECONVERGENT B0 ;  /* 0x0000000000007941 */ /* 0x000fea0003800200 */
.L_x_43:
[----:B------:R-:W0:Y:S02]  /*05f0*/  LDC.64 R10, c[0x0][0x380] ;  /* 0x0000e000ff0a7b82 */ /* 0x000e240000000a00 */
[----:B0-----:R-:W-:Y:S02]  /*0600*/  IMAD.WIDE.U32 R8, R8, 0x8, R10 ;  /* 0x0000000808087825 */ /* 0x001fe400078e000a */
[----:B------:R-:W2:Y:S04]  /*0610*/  LDG.E.64 R10, desc[UR4][R22.64+0x148] ;  /* 0x00014804160a7981 */ /* 0x000ea8000c1e1b00 */
[----:B------:R-:W2:Y:S01]  /*0620*/  LDG.E.64 R8, desc[UR4][R8.64] ;  /* 0x0000000408087981 */ /* 0x000ea2000c1e1b00 */
[----:B------:R-:W0:Y:S01]  /*0630*/  MUFU.RCP64H R13, R17 ;  /* 0x00000011000d7308 */ /* 0x000e220000001800 */
[----:B------:R-:W-:Y:S01]  /*0640*/  IMAD.MOV.U32 R12, RZ, RZ, 0x1 ;  /* 0x00000001ff0c7424 */ /* 0x000fe200078e00ff */
[----:B------:R-:W-:Y:S05]  /*0650*/  BSSY.RECONVERGENT B0, `(.L_x_45) ;  /* 0x0000017000007945 */ /* 0x000fea0003800200 */
        /* <DEDUP_REMOVED lines=9> */
[----:B------:R-:W-:Y:S02]  /*06f0*/  DFMA R8, R26, R14, R12 ;  /* 0x0000000e1a08722b */ /* 0x000fe4000000000c */
[----:B------:R-:W-:Y:S02]  /*0700*/  DADD R12, R2, R4 ;  /* 0x00000000020c7229 */ /* 0x000fe40000000004 */
[----:B------:R-:W-:-:S06]  /*0710*/  DMUL R4, R4, R4 ;  /* 0x0000000404047228 */ /* 0x000fcc0000000000 */
[----:B------:R-:W-:Y:S02]  /*0720*/  FFMA R0, RZ, R17, R9 ;  /* 0x00000011ff007223 */ /* 0x000fe40000000009 */
[----:B------:R-:W-:-:S03]  /*0730*/  DFMA R24, R12, R24, -R4 ;  /* 0x000000180c18722b */ /* 0x000fc60000000804 */
[----:B------:R-:W-:-:S13]  /*0740*/  FSETP.GT.AND P0, PT, |R0|, 1.469367938527859385e-39, PT ;  /* 0x001000000000780b */ /* 0x000fda0003f04200 */
[----:B------:R-:W-:Y:S05]  /*0750*/  @P0 BRA P1, `(.L_x_46) ;  /* 0x0000000000180947 */ /* 0x000fea0000800000 */
[----:B------:R-:W-:Y:S01]  /*0760*/  IMAD.MOV.U32 R12, RZ, RZ, R16 ;  /* 0x000000ffff0c7224 */ /* 0x000fe200078e0010 */
[----:B------:R-:W-:Y:S02]  /*0770*/  MOV R13, R17 ;  /* 0x00000011000d7202 */ /* 0x000fe40000000f00 */
[----:B------:R-:W-:-:S07]  /*0780*/  MOV R0, 0x7a0 ;  /* 0x000007a000007802 */ /* 0x000fce0000000f00 */
[----:B------:R-:W-:Y:S05]  /*0790*/  CALL.REL.NOINC `($__internal_3_$__cuda_sm20_div_rn_f64_full) ;  /* 0x0000000400507944 */ /* 0x000fea0003c00000 */
[----:B------:R-:W-:Y:S02]  /*07a0*/  IMAD.MOV.U32 R8, RZ, RZ, R28 ;  /* 0x000000ffff087224 */ /* 0x000fe400078e001c */
[----:B------:R-:W-:-:S07]  /*07b0*/  IMAD.MOV.U32 R9, RZ, RZ, R29 ;  /* 0x000000ffff097224 */ /* 0x000fce00078e001d */
.L_x_46:
[----:B------:R-:W-:Y:S05]  /*07c0*/  BSYNC.RECONVERGENT B0 ;  /* 0x0000000000007941 */ /* 0x000fea0003800200 */
.L_x_45:
[----:B------:R-:W0:Y:S01]  /*07d0*/  LDC.64 R4, c[0x0][0x388] ;  /* 0x0000e200ff047b82 */ /* 0x000e220000000a00 */
[----:B------:R-:W2:Y:S01]  /*07e0*/  LDG.E.64 R18, desc[UR4][R18.64+0x8] ;  /* 0x0000080412127981 */ /* 0x000ea2000c1e1b00 */
[----:B0-----:R-:W-:-:S06]  /*07f0*/  IMAD.WIDE.U32 R4, R7, 0x8, R4 ;  /* 0x0000000807047825 */ /* 0x001fcc00078e0004 */
[----:B------:R-:W2:Y:S01]  /*0800*/  LDG.E.64 R4, desc[UR4][R4.64] ;  /* 0x0000000404047981 */ /* 0x000ea2000c1e1b00 */
[----:B------:R-:W0:Y:S01]  /*0810*/  MUFU.RCP64H R11, R21 ;  /* 0x00000015000b7308 */ /* 0x000e220000001800 */
[----:B------:R-:W-:-:S06]  /*0820*/  IMAD.MOV.U32 R10, RZ, RZ, 0x1 ;  /* 0x00000001ff0a7424 */ /* 0x000fcc00078e00ff */
[----:B0-----:R-:W-:-:S08]  /*0830*/  DFMA R12, -R20, R10, 1 ;  /* 0x3ff00000140c742b */ /* 0x001fd0000000010a */
[----:B------:R-:W-:-:S08]  /*0840*/  DFMA R12, R12, R12, R12 ;  /* 0x0000000c0c0c722b */ /* 0x000fd0000000000c */
[----:B------:R-:W-:-:S08]  /*0850*/  DFMA R12, R10, R12, R10 ;  /* 0x0000000c0a0c722b */ /* 0x000fd0000000000a */
[----:B------:R-:W-:-:S08]  /*0860*/  DFMA R14, -R20, R12, 1 ;  /* 0x3ff00000140e742b */ /* 0x000fd0000000010c */
[----:B------:R-:W-:Y:S01]  /*0870*/  DFMA R14, R12, R14, R12 ;  /* 0x0000000e0c0e722b */ /* 0x000fe2000000000c */
[----:B------:R-:W-:Y:S01]  /*0880*/  BSSY.RECONVERGENT B0, `(.L_x_47) ;  /* 0x0000010000007945 */ /* 0x000fe20003800200 */
[----:B--2---:R-:W-:-:S08]  /*0890*/  DADD R10, R18, -R4 ;  /* 0x00000000120a7229 */ /* 0x004fd00000000804 */
[----:B------:R-:W-:-:S08]  /*08a0*/  DMUL R10, R10, R8 ;  /* 0x000000080a0a7228 */ /* 0x000fd00000000000 */
[----:B------:R-:W-:-:S08]  /*08b0*/  DMUL R8, R14, R10 ;  /* 0x0000000a0e087228 */ /* 0x000fd00000000000 */
[----:B------:R-:W-:-:S08]  /*08c0*/  DFMA R4, -R20, R8, R10 ;  /* 0x000000081404722b */ /* 0x000fd0000000010a */
[----:B------:R-:W-:Y:S01]  /*08d0*/  DFMA R4, R14, R4, R8 ;  /* 0x000000040e04722b */ /* 0x000fe20000000008 */
[----:B------:R-:W-:-:S09]  /*08e0*/  FSETP.GEU.AND P1, PT, |R11|, 6.5827683646048100446e-37, PT ;  /* 0x036000000b00780b */ /* 0x000fd20003f2e200 */
        /* <DEDUP_REMOVED lines=9> */
.L_x_48:
[----:B------:R-:W-:Y:S05]  /*0980*/  BSYNC.RECONVERGENT B0 ;  /* 0x0000000000007941 */ /* 0x000fea0003800200 */
.L_x_47:
[----:B------:R-:W-:Y:S01]  /*0990*/  DADD R4, R4, R4 ;  /* 0x0000000004047229 */ /* 0x000fe20000000004 */
[----:B------:R-:W0:Y:S01]  /*09a0*/  LDC.64 R8, c[0x0][0x390] ;  /* 0x0000e400ff087b82 */ /* 0x000e220000000a00 */
[----:B------:R-:W1:Y:S06]  /*09b0*/  LDCU.64 UR6, c[0x3][0x18] ;  /* 0x00c00300ff0677ac */ /* 0x000e6c0008000a00 */
[----:B------:R-:W-:-:S08]  /*09c0*/  DADD R4, R24, -R4 ;  /* 0x0000000018047229 */ /* 0x000fd00000000804 */
[----:B------:R-:W-:-:S08]  /*09d0*/  DFMA R4, -R2, R2, R4 ;  /* 0x000000020204722b */ /* 0x000fd00000000104 */
[----:B-1----:R-:W-:Y:S01]  /*09e0*/  DMUL R4, R4, UR6 ;  /* 0x0000000604047c28 */ /* 0x002fe20008000000 */
[----:B0-----:R-:W-:-:S06]  /*09f0*/  IMAD.WIDE.U32 R6, R6, 0x8, R8 ;  /* 0x0000000806067825 */ /* 0x001fcc00078e0008 */
[----:B------:R-:W-:Y:S01]  /*0a00*/  STG.E.64 desc[UR4][R6.64], R4 ;  /* 0x0000000406007986 */ /* 0x000fe2000c101b04 */
[----:B------:R-:W-:Y:S05]  /*0a10*/  EXIT ;  /* 0x000000000000794d */ /* 0x000fea0003800000 */
        .weak           $__internal_2_$__cuda_sm20_dblrcp_rn_slowpath_v3
        .type           $__internal_2_$__cuda_sm20_dblrcp_rn_slowpath_v3,@function
        .size           $__internal_2_$__cuda_sm20_dblrcp_rn_slowpath_v3,($__internal_3_$__cuda_sm20_div_rn_f64_full - $__internal_2_$__cuda_sm20_dblrcp_rn_slowpath_v3)
$__internal_2_$__cuda_sm20_dblrcp_rn_slowpath_v3:
[----:B------:R-:W0:Y:S08]  /*0a20*/  LDC.64 R10, c[0x3][0x10] ;  /* 0x00c00400ff0a7b82 */ /* 0x000e300000000a00 */
[----:B------:R-:W1:Y:S01]  /*0a30*/  LDC R4, c[0x3][0x14] ;  /* 0x00c00500ff047b82 */ /* 0x000e620000000800 */
[----:B0-----:R-:W-:-:S14]  /*0a40*/  DSETP.GTU.AND P0, PT, |R10|, +INF , PT ;  /* 0x7ff000000a00742a */ /* 0x001fdc0003f0c200 */
[----:B-1----:R-:W-:Y:S05]  /*0a50*/  @P0 BRA `(.L_x_49) ;  /* 0x0000000000840947 */ /* 0x002fea0003800000 */
[----:B------:R-:W-:-:S05]  /*0a60*/  LOP3.LUT R5, R4, 0x7fffffff, RZ, 0xc0, !PT ;  /* 0x7fffffff04057812 */ /* 0x000fca00078ec0ff */
[----:B------:R-:W-:-:S05]  /*0a70*/  VIADD R2, R5, 0xffffffff ;  /* 0xffffffff05027836 */ /* 0x000fca0000000000 */
[----:B------:R-:W-:-:S13]  /*0a80*/  ISETP.GE.U32.AND P0, PT, R2, 0x7fefffff, PT ;  /* 0x7fefffff0200780c */ /* 0x000fda0003f06070 */
[----:B------:R-:W-:Y:S02]  /*0a90*/  @P0 LOP3.LUT R3, R4, 0x7ff00000, RZ, 0x3c, !PT ;  /* 0x7ff0000004030812 */ /* 0x000fe400078e3cff */
[----:B------:R-:W-:Y:S01]  /*0aa0*/  @P0 MOV R2, RZ ;  /* 0x000000ff00020202 */ /* 0x000fe20000000f00 */
[----:B------:R-:W-:Y:S06]  /*0ab0*/  @P0 BRA `(.L_x_50) ;  /* 0x0000000000740947 */ /* 0x000fec0003800000 */
[----:B------:R-:W-:-:S13]  /*0ac0*/  ISETP.GE.U32.AND P0, PT, R5, 0x1000001, PT ;  /* 0x010000010500780c */ /* 0x000fda0003f06070 */
[----:B------:R-:W-:Y:S05]  /*0ad0*/  @!P0 BRA `(.L_x_51) ;  /* 0x00000000003c8947 */ /* 0x000fea0003800000 */
[----:B------:R-:W0:Y:S01]  /*0ae0*/  LDCU UR6, c[0x3][0x10] ;  /* 0x00c00200ff0677ac */ /* 0x000e220008000800 */
[----:B------:R-:W-:Y:S02]  /*0af0*/  VIADD R3, R4, 0xc0200000 ;  /* 0xc020000004037836 */ /* 0x000fe40000000000 */
[----:B------:R-:W-:Y:S02]  /*0b00*/  IMAD.MOV.U32 R4, RZ, RZ, R7 ;  /* 0x000000ffff047224 */ /* 0x000fe400078e0007 */
[----:B------:R-:W1:Y:S01]  /*0b10*/  MUFU.RCP64H R5, R3 ;  /* 0x0000000300057308 */ /* 0x000e620000001800 */
[----:B0-----:R-:W-:-:S06]  /*0b20*/  IMAD.U32 R2, RZ, RZ, UR6 ;  /* 0x00000006ff027e24 */ /* 0x001fcc000f8e00ff */
[----:B-1----:R-:W-:-:S08]  /*0b30*/  DFMA R8, -R2, R4, 1 ;  /* 0x3ff000000208742b */ /* 0x002fd00000000104 */
[----:B------:R-:W-:-:S08]  /*0b40*/  DFMA R8, R8, R8, R8 ;  /* 0x000000080808722b */ /* 0x000fd00000000008 */
[----:B------:R-:W-:-:S08]  /*0b50*/  DFMA R8, R4, R8, R4 ;  /* 0x000000080408722b */ /* 0x000fd00000000004 */
[----:B------:R-:W-:-:S08]  /*0b60*/  DFMA R4, -R2, R8, 1 ;  /* 0x3ff000000204742b */ /* 0x000fd00000000108 */
[----:B------:R-:W-:-:S08]  /*0b70*/  DFMA R4, R8, R4, R8 ;  /* 0x000000040804722b */ /* 0x000fd00000000008 */
[----:B------:R-:W-:-:S08]  /*0b80*/  DMUL R4, R4, 2.2250738585072013831e-308 ;  /* 0x0010000004047828 */ /* 0x000fd00000000000 */
[----:B------:R-:W-:-:S08]  /*0b90*/  DFMA R8, R4, -R10, 1 ;  /* 0x3ff000000408742b */ /* 0x000fd0000000080a */
[----:B------:R-:W-:-:S08]  /*0ba0*/  DFMA R8, R8, R8, R8 ;  /* 0x000000080808722b */ /* 0x000fd00000000008 */
[----:B------:R-:W-:Y:S01]  /*0bb0*/  DFMA R2, R4, R8, R4 ;  /* 0x000000080402722b */ /* 0x000fe20000000004 */
[----:B------:R-:W-:Y:S10]  /*0bc0*/  BRA `(.L_x_50) ;  /* 0x0000000000307947 */ /* 0x000ff40003800000 */
.L_x_51:
[----:B------:R-:W-:Y:S01]  /*0bd0*/  DMUL R4, R10, 8.11296384146066816958e+31 ;  /* 0x469000000a047828 */ /* 0x000fe20000000000 */
[----:B------:R-:W-:-:S05]  /*0be0*/  IMAD.MOV.U32 R2, RZ, RZ, R7 ;  /* 0x000000ffff027224 */ /* 0x000fca00078e0007 */
[----:B------:R-:W0:Y:S02]  /*0bf0*/  MUFU.RCP64H R3, R5 ;  /* 0x0000000500037308 */ /* 0x000e240000001800 */
[----:B0-----:R-:W-:-:S08]  /*0c00*/  DFMA R8, -R4, R2, 1 ;  /* 0x3ff000000408742b */ /* 0x001fd00000000102 */
[----:B------:R-:W-:-:S08]  /*0c10*/  DFMA R8, R8, R8, R8 ;  /* 0x000000080808722b */ /* 0x000fd00000000008 */
[----:B------:R-:W-:-:S08]  /*0c20*/  DFMA R8, R2, R8, R2 ;  /* 0x000000080208722b */ /* 0x000fd00000000002 */
[----:B------:R-:W-:-:S08]  /*0c30*/  DFMA R2, -R4, R8, 1 ;  /* 0x3ff000000402742b */ /* 0x000fd00000000108 */
[----:B------:R-:W-:-:S08]  /*0c40*/  DFMA R2, R8, R2, R8 ;  /* 0x000000020802722b */ /* 0x000fd00000000008 */
[----:B------:R-:W-:Y:S01]  /*0c50*/  DMUL R2, R2, 8.11296384146066816958e+31 ;  /* 0x4690000002027828 */ /* 0x000fe20000000000 */
[----:B------:R-:W-:Y:S10]  /*0c60*/  BRA `(.L_x_50) ;  /* 0x0000000000087947 */ /* 0x000ff40003800000 */
.L_x_49:
[----:B------:R-:W0:Y:S01]  /*0c70*/  LDC R2, c[0x3][0x10] ;  /* 0x00c00400ff027b82 */ /* 0x000e220000000800 */
[----:B------:R-:W-:-:S07]  /*0c80*/  LOP3.LUT R3, R4, 0x80000, RZ, 0xfc, !PT ;  /* 0x0008000004037812 */ /* 0x000fce00078efcff */
.L_x_50:
[----:B0-----:R-:W-:Y:S02]  /*0c90*/  IMAD.MOV.U32 R24, RZ, RZ, R2 ;  /* 0x000000ffff187224 */ /* 0x001fe400078e0002 */
[----:B------:R-:W-:Y:S02]  /*0ca0*/  IMAD.MOV.U32 R25, RZ, RZ, R3 ;  /* 0x000000ffff197224 */ /* 0x000fe400078e0003 */
[----:B------:R-:W-:Y:S02]  /*0cb0*/  IMAD.MOV.U32 R2, RZ, RZ, R0 ;  /* 0x000000ffff027224 */ /* 0x000fe400078e0000 */
[----:B------:R-:W-:-:S04]  /*0cc0*/  IMAD.MOV.U32 R3, RZ, RZ, 0x0 ;  /* 0x00000000ff037424 */ /* 0x000fc800078e00ff */
[----:B------:R-:W-:Y:S05]  /*0cd0*/  RET.REL.NODEC R2 `(_Z11computing_bPdS_S_) ;  /* 0xfffffff002c87950 */ /* 0x000fea0003c3ffff */
        .weak           $__internal_3_$__cuda_sm20_div_rn_f64_full
        .type           $__internal_3_$__cuda_sm20_div_rn_f64_full,@function
        .size           $__internal_3_$__cuda_sm20_div_rn_f64_full,(.L_x_61 - $__internal_3_$__cuda_sm20_div_rn_f64_full)
$__internal_3_$__cuda_sm20_div_rn_f64_full:
[C---:B------:R-:W-:Y:S01]  /*0ce0*/  FSETP.GEU.AND P0, PT, |R13|.reuse, 1.469367938527859385e-39, PT ;  /* 0x001000000d00780b */ /* 0x040fe20003f0e200 */
[----:B------:R-:W-:Y:S01]  /*0cf0*/  IMAD.MOV.U32 R26, RZ, RZ, 0x1 ;  /* 0x00000001ff1a7424 */ /* 0x000fe200078e00ff */
[----:B------:R-:W-:Y:S01]  /*0d00*/  LOP3.LUT R14, R13, 0x800fffff, RZ, 0xc0, !PT ;  /* 0x800fffff0d0e7812 */ /* 0x000fe200078ec0ff */
[----:B------:R-:W-:Y:S01]  /*0d10*/  IMAD.MOV.U32 R34, RZ, RZ, 0x1ca00000 ;  /* 0x1ca00000ff227424 */ /* 0x000fe200078e00ff */
[C---:B------:R-:W-:Y:S01]  /*0d20*/  FSETP.GEU.AND P2, PT, |R11|.reuse, 1.469367938527859385e-39, PT ;  /* 0x001000000b00780b */ /* 0x040fe20003f4e200 */
[----:B------:R-:W-:Y:S01]  /*0d30*/  BSSY.RECONVERGENT B1, `(.L_x_52) ;  /* 0x0000052000017945 */ /* 0x000fe20003800200 */
[----:B------:R-:W-:Y:S02]  /*0d40*/  LOP3.LUT R15, R14, 0x3ff00000, RZ, 0xfc, !PT ;  /* 0x3ff000000e0f7812 */ /* 0x000fe400078efcff */
[----:B------:R-:W-:Y:S02]  /*0d50*/  MOV R14, R12 ;  /* 0x0000000c000e7202 */ /* 0x000fe40000000f00 */
[----:B------:R-:W-:-:S02]  /*0d60*/  LOP3.LUT R9, R11, 0x7ff00000, RZ, 0xc0, !PT ;  /* 0x7ff000000b097812 */ /* 0x000fc400078ec0ff */
[----:B------:R-:W-:Y:S01]  /*0d70*/  LOP3.LUT R36, R13, 0x7ff00000, RZ, 0xc0, !PT ;  /* 0x7ff000000d247812 */ /* 0x000fe200078ec0ff */
[----:B------:R-:W-:-:S03]  /*0d80*/  @!P0 DMUL R14, R12, 8.98846567431157953865e+307 ;  /* 0x7fe000000c0e8828 */ /* 0x000fc60000000000 */
[----:B------:R-:W-:Y:S02]  /*0d90*/  ISETP.GE.U32.AND P1, PT, R9, R36, PT ;  /* 0x000000240900720c */ /* 0x000fe40003f26070 */
[----:B------:R-:W-:Y:S01]  /*0da0*/  @!P2 LOP3.LUT R28, R13, 0x7ff00000, RZ, 0xc0, !PT ;  /* 0x7ff000000d1ca812 */ /* 0x000fe200078ec0ff */
[----:B------:R-:W0:Y:S03]  /*0db0*/  MUFU.RCP64H R27, R15 ;  /* 0x0000000f001b7308 */ /* 0x000e260000001800 */
[----:B------:R-:W-:Y:S02]  /*0dc0*/  @!P2 ISETP.GE.U32.AND P3, PT, R9, R28, PT ;  /* 0x0000001c0900a20c */ /* 0x000fe40003f66070 */
[----:B------:R-:W-:Y:S02]  /*0dd0*/  @!P0 LOP3.LUT R36, R15, 0x7ff00000, RZ, 0xc0, !PT ;  /* 0x7ff000000f248812 */ /* 0x000fe400078ec0ff */
[----:B------:R-:W-:-:S04]  /*0de0*/  @!P2 SEL R29, R34, 0x63400000, !P3 ;  /* 0x63400000221da807 */ /* 0x000fc80005800000 */
[----:B------:R-:W-:-:S04]  /*0df0*/  @!P2 LOP3.LUT R32, R29, 0x80000000, R11, 0xf8, !PT ;  /* 0x800000001d20a812 */ /* 0x000fc800078ef80b */
[----:B------:R-:W-:Y:S01]  /*0e00*/  @!P2 LOP3.LUT R33, R32, 0x100000, RZ, 0xfc, !PT ;  /* 0x001000002021a812 */ /* 0x000fe200078efcff */
[----:B------:R-:W-:Y:S01]  /*0e10*/  @!P2 IMAD.MOV.U32 R32, RZ, RZ, RZ ;  /* 0x000000ffff20a224 */ /* 0x000fe200078e00ff */
[----:B0-----:R-:W-:-:S08]  /*0e20*/  DFMA R30, R26, -R14, 1 ;  /* 0x3ff000001a1e742b */ /* 0x001fd0000000080e */
[----:B------:R-:W-:-:S08]  /*0e30*/  DFMA R30, R30, R30, R30 ;  /* 0x0000001e1e1e722b */ /* 0x000fd0000000001e */
[----:B------:R-:W-:Y:S01]  /*0e40*/  DFMA R30, R26, R30, R26 ;  /* 0x0000001e1a1e722b */ /* 0x000fe2000000001a */
[----:B------:R-:W-:Y:S01]  /*0e50*/  SEL R27, R34, 0x63400000, !P1 ;  /* 0x63400000221b7807 */ /* 0x000fe20004800000 */
[----:B------:R-:W-:-:S03]  /*0e60*/  IMAD.MOV.U32 R26, RZ, RZ, R10 ;  /* 0x000000ffff1a7224 */ /* 0x000fc600078e000a */
[----:B------:R-:W-:-:S03]  /*0e70*/  LOP3.LUT R27, R27, 0x800fffff, R11, 0xf8, !PT ;  /* 0x800fffff1b1b7812 */ /* 0x000fc600078ef80b */
[----:B------:R-:W-:-:S03]  /*0e80*/  DFMA R28, R30, -R14, 1 ;  /* 0x3ff000001e1c742b */ /* 0x000fc6000000080e */
[----:B------:R-:W-:-:S05]  /*0e90*/  @!P2 DFMA R26, R26, 2, -R32 ;  /* 0x400000001a1aa82b */ /* 0x000fca0000000820 */
[----:B------:R-:W-:-:S08]  /*0ea0*/  DFMA R28, R30, R28, R30 ;  /* 0x0000001c1e1c722b */ /* 0x000fd0000000001e */
[----:B------:R-:W-:-:S08]  /*0eb0*/  DMUL R30, R28, R26 ;  /* 0x0000001a1c1e7228 */ /* 0x000fd00000000000 */
[----:B------:R-:W-:-:S08]  /*0ec0*/  DFMA R32, R30, -R14, R26 ;  /* 0x8000000e1e20722b */ /* 0x000fd0000000001a */
[----:B------:R-:W-:Y:S01]  /*0ed0*/  DFMA R32, R28, R32, R30 ;  /* 0x000000201c20722b */ /* 0x000fe2000000001e */
[----:B------:R-:W-:Y:S01]  /*0ee0*/  IMAD.MOV.U32 R30, RZ, RZ, R9 ;  /* 0x000000ffff1e7224 */ /* 0x000fe200078e0009 */
[----:B------:R-:W-:Y:S01]  /*0ef0*/  @!P2 LOP3.LUT R30, R27, 0x7ff00000, RZ, 0xc0, !PT ;  /* 0x7ff000001b1ea812 */ /* 0x000fe200078ec0ff */
[----:B------:R-:W-:-:S04]  /*0f00*/  VIADD R29, R36, 0xffffffff ;  /* 0xffffffff241d7836 */ /* 0x000fc80000000000 */
[----:B------:R-:W-:-:S05]  /*0f10*/  VIADD R28, R30, 0xffffffff ;  /* 0xffffffff1e1c7836 */ /* 0x000fca0000000000 */
[----:B------:R-:W-:-:S04]  /*0f20*/  ISETP.GT.U32.AND P0, PT, R28, 0x7feffffe, PT ;  /* 0x7feffffe1c00780c */ /* 0x000fc80003f04070 */
[----:B------:R-:W-:-:S13]  /*0f30*/  ISETP.GT.U32.OR P0, PT, R29, 0x7feffffe, P0 ;  /* 0x7feffffe1d00780c */ /* 0x000fda0000704470 */
[----:B------:R-:W-:Y:S05]  /*0f40*/  @P0 BRA `(.L_x_53) ;  /* 0x00000000006c0947 */ /* 0x000fea0003800000 */
[----:B------:R-:W-:-:S04]  /*0f50*/  LOP3.LUT R28, R13, 0x7ff00000, RZ, 0xc0, !PT ;  /* 0x7ff000000d1c7812 */ /* 0x000fc800078ec0ff */
[CC--:B------:R-:W-:Y:S02]  /*0f60*/  VIADDMNMX R10, R9.reuse, -R28.reuse, 0xb9600000, !PT ;  /* 0xb9600000090a7446 */ /* 0x0c0fe4000780091c */
[----:B------:R-:W-:Y:S02]  /*0f70*/  ISETP.GE.U32.AND P0, PT, R9, R28, PT ;  /* 0x0000001c0900720c */ /* 0x000fe40003f06070 */
[----:B------:R-:W-:Y:S01]  /*0f80*/  VIMNMX R9, PT, PT, R10, 0x46a00000, PT ;  /* 0x46a000000a097848 */ /* 0x000fe20003fe0100 */
[----:B------:R-:W-:Y:S01]  /*0f90*/  IMAD.MOV.U32 R10, RZ, RZ, RZ ;  /* 0x000000ffff0a7224 */ /* 0x000fe200078e00ff */
[----:B------:R-:W-:-:S04]  /*0fa0*/  SEL R34, R34, 0x63400000, !P0 ;  /* 0x6340000022227807 */ /* 0x000fc80004000000 */
[----:B------:R-:W-:-:S05]  /*0fb0*/  IADD3 R9, PT, PT, -R34, R9, RZ ;  /* 0x0000000922097210 */ /* 0x000fca0007ffe1ff */
[----:B------:R-:W-:-:S06]  /*0fc0*/  VIADD R11, R9, 0x7fe00000 ;  /* 0x7fe00000090b7836 */ /* 0x000fcc0000000000 */
[----:B------:R-:W-:-:S10]  /*0fd0*/  DMUL R28, R32, R10 ;  /* 0x0000000a201c7228 */ /* 0x000fd40000000000 */
[----:B------:R-:W-:-:S13]  /*0fe0*/  FSETP.GTU.AND P0, PT, |R29|, 1.469367938527859385e-39, PT ;  /* 0x001000001d00780b */ /* 0x000fda0003f0c200 */
[----:B------:R-:W-:Y:S05]  /*0ff0*/  @P0 BRA `(.L_x_54) ;  /* 0x0000000000940947 */ /* 0x000fea0003800000 */
[----:B------:R-:W-:-:S06]  /*1000*/  DFMA R14, R32, -R14, R26 ;  /* 0x8000000e200e722b */ /* 0x000fcc000000001a */
[----:B------:R-:W-:-:S04]  /*1010*/  IMAD.MOV.U32 R14, RZ, RZ, RZ ;  /* 0x000000ffff0e7224 */ /* 0x000fc800078e00ff */
        /* <DEDUP_REMOVED lines=14> */
.L_x_53:
        /* <DEDUP_REMOVED lines=11> */
[----:B------:R-:W-:Y:S02]  /*11b0*/  @P0 LOP3.LUT R9, R29, 0x7ff00000, RZ, 0xfc, !PT ;  /* 0x7ff000001d090812 */ /* 0x000fe400078efcff */
[----:B------:R-:W-:Y:S01]  /*11c0*/  @!P0 MOV R28, RZ ;  /* 0x000000ff001c8202 */ /* 0x000fe20000000f00 */
[----:B------:R-:W-:Y:S02]  /*11d0*/  @P0 IMAD.MOV.U32 R28, RZ, RZ, RZ ;  /* 0x000000ffff1c0224 */ /* 0x000fe400078e00ff */
[----:B------:R-:W-:Y:S01]  /*11e0*/  @P0 IMAD.MOV.U32 R29, RZ, RZ, R9 ;  /* 0x000000ffff1d0224 */ /* 0x000fe200078e0009 */
[----:B------:R-:W-:Y:S06]  /*11f0*/  BRA `(.L_x_54) ;  /* 0x0000000000147947 */ /* 0x000fec0003800000 */
.L_x_56:
[----:B------:R-:W-:Y:S01]  /*1200*/  LOP3.LUT R29, R13, 0x80000, RZ, 0xfc, !PT ;  /* 0x000800000d1d7812 */ /* 0x000fe200078efcff */
[----:B------:R-:W-:Y:S01]  /*1210*/  IMAD.MOV.U32 R28, RZ, RZ, R12 ;  /* 0x000000ffff1c7224 */ /* 0x000fe200078e000c */
[----:B------:R-:W-:Y:S06]  /*1220*/  BRA `(.L_x_54) ;  /* 0x0000000000087947 */ /* 0x000fec0003800000 */
.L_x_55:
[----:B------:R-:W-:Y:S01]  /*1230*/  LOP3.LUT R29, R11, 0x80000, RZ, 0xfc, !PT ;  /* 0x000800000b1d7812 */ /* 0x000fe200078efcff */
[----:B------:R-:W-:-:S07]  /*1240*/  IMAD.MOV.U32 R28, RZ, RZ, R10 ;  /* 0x000000ffff1c7224 */ /* 0x000fce00078e000a */
.L_x_54:
[----:B------:R-:W-:Y:S05]  /*1250*/  BSYNC.RECONVERGENT B1 ;  /* 0x0000000000017941 */ /* 0x000fea0003800200 */
.L_x_52:
[----:B------:R-:W-:Y:S02]  /*1260*/  IMAD.MOV.U32 R10, RZ, RZ, R0 ;  /* 0x000000ffff0a7224 */ /* 0x000fe400078e0000 */
[----:B------:R-:W-:-:S04]  /*1270*/  IMAD.MOV.U32 R11, RZ, RZ, 0x0 ;  /* 0x00000000ff0b7424 */ /* 0x000fc800078e00ff */
[----:B------:R-:W-:Y:S05]  /*1280*/  RET.REL.NODEC R10 `(_Z11computing_bPdS_S_) ;  /* 0xffffffec0a5c7950 */ /* 0x000fea0003c3ffff */
.L_x_57:
        /* <DEDUP_REMOVED lines=15> */
.L_x_61:


//--------------------- .nv.shared.reserved.0     --------------------------
	.section	.nv.shared.reserved.0,"aw",@nobits
	.weak		__nv_reservedSMEM_offset_0_alias
	.size		__nv_reservedSMEM_offset_0_alias, 0, 64
	.other		__nv_reservedSMEM_offset_0_alias,@"STO_CUDA_RESERVED_SHARED STV_DEFAULT"
__nv_reservedSMEM_offset_0_alias:
	.zero		0
	.zero		64


//--------------------- .nv.global                --------------------------
	.section	.nv.global,"aw",@nobits
.nv.global:
	.type		_ZN28_INTERNAL_76d32fa7_4_k_cu_dx6thrust24THRUST_300001_SM_1000_NS3seqE,@object
	.size		_ZN28_INTERNAL_76d32fa7_4_k_cu_dx6thrust24THRUST_300001_SM_1000_NS3seqE,(_ZN28_INTERNAL_76d32fa7_4_k_cu_dx4cuda3std3__48in_placeE - _ZN28_INTERNAL_76d32fa7_4_k_cu_dx6thrust24THRUST_300001_SM_1000_NS3seqE)
_ZN28_INTERNAL_76d32fa7_4_k_cu_dx6thrust24THRUST_300001_SM_1000_NS3seqE:
	.zero		1
	.type		_ZN28_INTERNAL_76d32fa7_4_k_cu_dx4cuda3std3__48in_placeE,@object
	.size		_ZN28_INTERNAL_76d32fa7_4_k_cu_dx4cuda3std3__48in_placeE,(_ZN28_INTERNAL_76d32fa7_4_k_cu_dx4cuda3std6ranges3__45__cpo4sizeE - _ZN28_INTERNAL_76d32fa7_4_k_cu_dx4cuda3std3__48in_placeE)
_ZN28_INTERNAL_76d32fa7_4_k_cu_dx4cuda3std3__48in_placeE:
	.zero		1
	.type		_ZN28_INTERNAL_76d32fa7_4_k_cu_dx4cuda3std6ranges3__45__cpo4sizeE,@object
	.size		_ZN28_INTERNAL_76d32fa7_4_k_cu_dx4cuda3std6ranges3__45__cpo4sizeE,(_ZN28_INTERNAL_76d32fa7_4_k_cu_dx6thrust24THRUST_300001_SM_1000_NS12placeholders2_3E - _ZN28_INTERNAL_76d32fa7_4_k_cu_dx4cuda3std6ranges3__45__cpo4sizeE)
_ZN28_INTERNAL_76d32fa7_4_k_cu_dx4cuda3std6ranges3__45__cpo4sizeE:
	.zero		1
	.type		_ZN28_INTERNAL_76d32fa7_4_k_cu_dx6thrust24THRUST_300001_SM_1000_NS12placeholders2_3E,@object
	.size		_ZN28_INTERNAL_76d32fa7_4_k_cu_dx6thrust24THRUST_300001_SM_1000_NS12placeholders2_3E,(_ZN28_INTERNAL_76d32fa7_4_k_cu_dx4cuda3std3__45__cpo6cbeginE - _ZN28_INTERNAL_76d32fa7_4_k_cu_dx6thrust24THRUST_300001_SM_1000_NS12placeholders2_3E)
_ZN28_INTERNAL_76d32fa7_4_k_cu_dx6thrust24THRUST_300001_SM_1000_NS12placeholders2_3E:
	.zero		1
	.type		_ZN28_INTERNAL_76d32fa7_4_k_cu_dx4cuda3std3__45__cpo6cbeginE,@object
	.size		_ZN28_INTERNAL_76d32fa7_4_k_cu_dx4cuda3std3__45__cpo6cbeginE,(_ZN28_INTERNAL_76d32fa7_4_k_cu_dx4cuda3std6ranges3__45__cpo6cbeginE - _ZN28_INTERNAL_76d32fa7_4_k_cu_dx4cuda3std3__45__cpo6cbeginE)
_ZN28_INTERNAL_76d32fa7_4_k_cu_dx4cuda3std3__45__cpo6cbeginE:
	.zero		1
	.type		_ZN28_INTERNAL_76d32fa7_4_k_cu_dx4cuda3std6ranges3__45__cpo6cbeginE,@object
	.size		_ZN28_INTERNAL_76d32fa7_4_k_cu_dx4cuda3std6ranges3__45__cpo6cbeginE,(_ZN28_INTERNAL_76d32fa7_4_k_cu_dx6thrust24THRUST_300001_SM_1000_NS12placeholders2_7E - _ZN28_INTERNAL_76d32fa7_4_k_cu_dx4cuda3std6ranges3__45__cpo6cbeginE)
_ZN28_INTERNAL_76d32fa7_4_k_cu_dx4cuda3std6ranges3__45__cpo6cbeginE:
	.zero		1
	.type		_ZN28_INTERNAL_76d32fa7_4_k_cu_dx6thrust24THRUST_300001_SM_1000_NS12placeholders2_7E,@object
	.size		_ZN28_INTERNAL_76d32fa7_4_k_cu_dx6thrust24THRUST_300001_SM_1000_NS12placeholders2_7E,(_ZN28_INTERNAL_76d32fa7_4_k_cu_dx4cuda3std3__45__cpo7crbeginE - _ZN28_INTERNAL_76d32fa7_4_k_cu_dx6thrust24THRUST_300001_SM_1000_NS12placeholders2_7E)
_ZN28_INTERNAL_76d32fa7_4_k_cu_dx6thrust24THRUST_300001_SM_1000_NS12placeholders2_7E:
	.zero		1
	.type		_ZN28_INTERNAL_76d32fa7_4_k_cu_dx4cuda3std3__45__cpo7crbeginE,@object
	.size		_ZN28_INTERNAL_76d32fa7_4_k_cu_dx4cuda3std3__45__cpo7crbeginE,(_ZN28_INTERNAL_76d32fa7_4_k_cu_dx4cuda3std6ranges3__45__cpo4nextE - _ZN28_INTERNAL_76d32fa7_4_k_cu_dx4cuda3std3__45__cpo7crbeginE)
_ZN28_INTERNAL_76d32fa7_4_k_cu_dx4cuda3std3__45__cpo7crbeginE:
	.zero		1
	.type		_ZN28_INTERNAL_76d32fa7_4_k_cu_dx4cuda3std6ranges3__45__cpo4nextE,@object
	.size		_ZN28_INTERNAL_76d32fa7_4_k_cu_dx4cuda3std6ranges3__45__cpo4nextE,(_ZN28_INTERNAL_76d32fa7_4_k_cu_dx4cuda3std6ranges3__45__cpo4swapE - _ZN28_INTERNAL_76d32fa7_4_k_cu_dx4cuda3std6ranges3__45__cpo4nextE)
_ZN28_INTERNAL_76d32fa7_4_k_cu_dx4cuda3std6ranges3__45__cpo4nextE:
	.zero		1
	.type		_ZN28_INTERNAL_76d32fa7_4_k_cu_dx4cuda3std6ranges3__45__cpo4swapE,@object
	.size		_ZN28_INTERNAL_76d32fa7_4_k_cu_dx4cuda3std6ranges3__45__cpo4swapE,(_ZN28_INTERNAL_76d32fa7_4_k_cu_dx6thrust24THRUST_300001_SM_1000_NS8cuda_cub10par_nosyncE - _ZN28_INTERNAL_76d32fa7_4_k_cu_dx4cuda3std6ranges3__45__cpo4swapE)
_ZN28_INTERNAL_76d32fa7_4_k_cu_dx4cuda3std6ranges3__45__cpo4swapE:
	.zero		1
	.type		_ZN28_INTERNAL_76d32fa7_4_k_cu_dx6thrust24THRUST_300001_SM_1000_NS8cuda_cub10par_nosyncE,@object
	.size		_ZN28_INTERNAL_76d32fa7_4_k_cu_dx6thrust24THRUST_300001_SM_1000_NS8cuda_cub10par_nosyncE,(_ZN28_INTERNAL_76d32fa7_4_k_cu_dx6thrust24THRUST_300001_SM_1000_NS12placeholders2_9E - _ZN28_INTERNAL_76d32fa7_4_k_cu_dx6thrust24THRUST_300001_SM_1000_NS8cuda_cub10par_nosyncE)
_ZN28_INTERNAL_76d32fa7_4_k_cu_dx6thrust24THRUST_300001_SM_1000_NS8cuda_cub10par_nosyncE:
	.zero		1
	.type		_ZN28_INTERNAL_76d32fa7_4_k_cu_dx6thrust24THRUST_300001_SM_1000_NS12placeholders2_9E,@object
	.size		_ZN28_INTERNAL_76d32fa7_4_k_cu_dx6thrust24THRUST_300001_SM_1000_NS12placeholders2_9E,(_ZN28_INTERNAL_76d32fa7_4_k_cu_dx4cuda3std3__430_GLOBAL__N__76d32fa7_4_k_cu_dx6ignoreE - _ZN28_INTERNAL_76d32fa7_4_k_cu_dx6thrust24THRUST_300001_SM_1000_NS12placeholders2_9E)
_ZN28_INTERNAL_76d32fa7_4_k_cu_dx6thrust24THRUST_300001_SM_1000_NS12placeholders2_9E:
	.zero		1
	.type		_ZN28_INTERNAL_76d32fa7_4_k_cu_dx4cuda3std3__430_GLOBAL__N__76d32fa7_4_k_cu_dx6ignoreE,@object
	.size		_ZN28_INTERNAL_76d32fa7_4_k_cu_dx4cuda3std3__430_GLOBAL__N__76d32fa7_4_k_cu_dx6ignoreE,(_ZN28_INTERNAL_76d32fa7_4_k_cu_dx4cuda3std6ranges3__45__cpo4dataE - _ZN28_INTERNAL_76d32fa7_4_k_cu_dx4cuda3std3__430_GLOBAL__N__76d32fa7_4_k_cu_dx6ignoreE)
_ZN28_INTERNAL_76d32fa7_4_k_cu_dx4cuda3std3__430_GLOBAL__N__76d32fa7_4_k_cu_dx6ignoreE:
	.zero		1
	.type		_ZN28_INTERNAL_76d32fa7_4_k_cu_dx4cuda3std6ranges3__45__cpo4dataE,@object
	.size		_ZN28_INTERNAL_76d32fa7_4_k_cu_dx4cuda3std6ranges3__45__cpo4dataE,(_ZN28_INTERNAL_76d32fa7_4_k_cu_dx6thrust24THRUST_300001_SM_1000_NS12placeholders2_1E - _ZN28_INTERNAL_76d32fa7_4_k_cu_dx4cuda3std6ranges3__45__cpo4dataE)
_ZN28_INTERNAL_76d32fa7_4_k_cu_dx4cuda3std6ranges3__45__cpo4dataE:
	.zero		1
	.type		_ZN28_INTERNAL_76d32fa7_4_k_cu_dx6thrust24THRUST_300001_SM_1000_NS12placeholders2_1E,@object
	.size		_ZN28_INTERNAL_76d32fa7_4_k_cu_dx6thrust24THRUST_300001_SM_1000_NS12placeholders2_1E,(_ZN28_INTERNAL_76d32fa7_4_k_cu_dx4cuda3std3__45__cpo5beginE - _ZN28_INTERNAL_76d32fa7_4_k_cu_dx6thrust24THRUST_300001_SM_1000_NS12placeholders2_1E)
_ZN28_INTERNAL_76d32fa7_4_k_cu_dx6thrust24THRUST_300001_SM_1000_NS12placeholders2_1E:
	.zero		1
	.type		_ZN28_INTERNAL_76d32fa7_4_k_cu_dx4cuda3std3__45__cpo5beginE,@object
	.size		_ZN28_INTERNAL_76d32fa7_4_k_cu_dx4cuda3std3__45__cpo5beginE,(_ZN28_INTERNAL_76d32fa7_4_k_cu_dx4cuda3std6ranges3__45__cpo5beginE - _ZN28_INTERNAL_76d32fa7_4_k_cu_dx4cuda3std3__45__cpo5beginE)
_ZN28_INTERNAL_76d32fa7_4_k_cu_dx4cuda3std3__45__cpo5beginE:
	.zero		1
	.type		_ZN28_INTERNAL_76d32fa7_4_k_cu_dx4cuda3std6ranges3__45__cpo5beginE,@object
	.size		_ZN28_INTERNAL_76d32fa7_4_k_cu_dx4cuda3std6ranges3__45__cpo5beginE,(_ZN28_INTERNAL_76d32fa7_4_k_cu_dx6thrust24THRUST_300001_SM_1000_NS12placeholders2_5E - _ZN28_INTERNAL_76d32fa7_4_k_cu_dx4cuda3std6ranges3__45__cpo5beginE)
_ZN28_INTERNAL_76d32fa7_4_k_cu_dx4cuda3std6ranges3__45__cpo5beginE:
	.zero		1
	.type		_ZN28_INTERNAL_76d32fa7_4_k_cu_dx6thrust24THRUST_300001_SM_1000_NS12placeholders2_5E,@object
	.size		_ZN28_INTERNAL_76d32fa7_4_k_cu_dx6thrust24THRUST_300001_SM_1000_NS12placeholders2_5E,(_ZN28_INTERNAL_76d32fa7_4_k_cu_dx4cuda3std3__45__cpo6rbeginE - _ZN28_INTERNAL_76d32fa7_4_k_cu_dx6thrust24THRUST_300001_SM_1000_NS12placeholders2_5E)
_ZN28_INTERNAL_76d32fa7_4_k_cu_dx6thrust24THRUST_300001_SM_1000_NS12placeholders2_5E:
	.zero		1
	.type		_ZN28_INTERNAL_76d32fa7_4_k_cu_dx4cuda3std3__45__cpo6rbeginE,@object
	.size		_ZN28_INTERNAL_76d32fa7_4_k_cu_dx4cuda3std3__45__cpo6rbeginE,(_ZN28_INTERNAL_76d32fa7_4_k_cu_dx4cuda3std6ranges3__45__cpo7advanceE - _ZN28_INTERNAL_76d32fa7_4_k_cu_dx4cuda3std3__45__cpo6rbeginE)
_ZN28_INTERNAL_76d32fa7_4_k_cu_dx4cuda3std3__45__cpo6rbeginE:
	.zero		1
	.type		_ZN28_INTERNAL_76d32fa7_4_k_cu_dx4cuda3std6ranges3__45__cpo7advanceE,@object
	.size		_ZN28_INTERNAL_76d32fa7_4_k_cu_dx4cuda3std6ranges3__45__cpo7advanceE,(_ZN28_INTERNAL_76d32fa7_4_k_cu_dx4cuda3std3__47nulloptE - _ZN28_INTERNAL_76d32fa7_4_k_cu_dx4cuda3std6ranges3__45__cpo7advanceE)
_ZN28_INTERNAL_76d32fa7_4_k_cu_dx4cuda3std6ranges3__45__cpo7advanceE:
	.zero		1
	.type		_ZN28_INTERNAL_76d32fa7_4_k_cu_dx4cuda3std3__47nulloptE,@object
	.size		_ZN28_INTERNAL_76d32fa7_4_k_cu_dx4cuda3std3__47nulloptE,(_ZN28_INTERNAL_76d32fa7_4_k_cu_dx4cuda3std6ranges3__45__cpo8distanceE - _ZN28_INTERNAL_76d32fa7_4_k_cu_dx4cuda3std3__47nulloptE)
_ZN28_INTERNAL_76d32fa7_4_k_cu_dx4cuda3std3__47nulloptE:
	.zero		1
	.type		_ZN28_INTERNAL_76d32fa7_4_k_cu_dx4cuda3std6ranges3__45__cpo8distanceE,@object
	.size		_ZN28_INTERNAL_76d32fa7_4_k_cu_dx4cuda3std6ranges3__45__cpo8distanceE,(_ZN28_INTERNAL_76d32fa7_4_k_cu_dx6thrust24THRUST_300001_SM_1000_NS12placeholders3_10E - _ZN28_INTERNAL_76d32fa7_4_k_cu_dx4cuda3std6ranges3__45__cpo8distanceE)
_ZN28_INTERNAL_76d32fa7_4_k_cu_dx4cuda3std6ranges3__45__cpo8distanceE:
	.zero		1
	.type		_ZN28_INTERNAL_76d32fa7_4_k_cu_dx6thrust24THRUST_300001_SM_1000_NS12placeholders3_10E,@object
	.size		_ZN28_INTERNAL_76d32fa7_4_k_cu_dx6thrust24THRUST_300001_SM_1000_NS12placeholders3_10E,(_ZN28_INTERNAL_76d32fa7_4_k_cu_dx4cuda3std3__419piecewise_constructE - _ZN28_INTERNAL_76d32fa7_4_k_cu_dx6thrust24THRUST_300001_SM_1000_NS12placeholders3_10E)
_ZN28_INTERNAL_76d32fa7_4_k_cu_dx6thrust24THRUST_300001_SM_1000_NS12placeholders3_10E:
	.zero		1
	.type		_ZN28_INTERNAL_76d32fa7_4_k_cu_dx4cuda3std3__419piecewise_constructE,@object
	.size		_ZN28_INTERNAL_76d32fa7_4_k_cu_dx4cuda3std3__419piecewise_constructE,(_ZN28_INTERNAL_76d32fa7_4_k_cu_dx4cuda3std6ranges3__45__cpo5cdataE - _ZN28_INTERNAL_76d32fa7_4_k_cu_dx4cuda3std3__419piecewise_constructE)
_ZN28_INTERNAL_76d32fa7_4_k_cu_dx4cuda3std3__419piecewise_constructE:
	.zero		1
	.type		_ZN28_INTERNAL_76d32fa7_4_k_cu_dx4cuda3std6ranges3__45__cpo5cdataE,@object
	.size		_ZN28_INTERNAL_76d32fa7_4_k_cu_dx4cuda3std6ranges3__45__cpo5cdataE,(_ZN28_INTERNAL_76d32fa7_4_k_cu_dx6thrust24THRUST_300001_SM_1000_NS12placeholders2_2E - _ZN28_INTERNAL_76d32fa7_4_k_cu_dx4cuda3std6ranges3__45__cpo5cdataE)
_ZN28_INTERNAL_76d32fa7_4_k_cu_dx4cuda3std6ranges3__45__cpo5cdataE:
	.zero		1
	.type		_ZN28_INTERNAL_76d32fa7_4_k_cu_dx6thrust24THRUST_300001_SM_1000_NS12placeholders2_2E,@object
	.size		_ZN28_INTERNAL_76d32fa7_4_k_cu_dx6thrust24THRUST_300001_SM_1000_NS12placeholders2_2E,(_ZN28_INTERNAL_76d32fa7_4_k_cu_dx4cuda3std3__45__cpo3endE - _ZN28_INTERNAL_76d32fa7_4_k_cu_dx6thrust24THRUST_300001_SM_1000_NS12placeholders2_2E)
_ZN28_INTERNAL_76d32fa7_4_k_cu_dx6thrust24THRUST_300001_SM_1000_NS12placeholders2_2E:
	.zero		1
	.type		_ZN28_INTERNAL_76d32fa7_4_k_cu_dx4cuda3std3__45__cpo3endE,@object
	.size		_ZN28_INTERNAL_76d32fa7_4_k_cu_dx4cuda3std3__45__cpo3endE,(_ZN28_INTERNAL_76d32fa7_4_k_cu_dx4cuda3std6ranges3__45__cpo3endE - _ZN28_INTERNAL_76d32fa7_4_k_cu_dx4cuda3std3__45__cpo3endE)
_ZN28_INTERNAL_76d32fa7_4_k_cu_dx4cuda3std3__45__cpo3endE:
	.zero		1
	.type		_ZN28_INTERNAL_76d32fa7_4_k_cu_dx4cuda3std6ranges3__45__cpo3endE,@object
	.size		_ZN28_INTERNAL_76d32fa7_4_k_cu_dx4cuda3std6ranges3__45__cpo3endE,(_ZN28_INTERNAL_76d32fa7_4_k_cu_dx6thrust24THRUST_300001_SM_1000_NS12placeholders2_6E - _ZN28_INTERNAL_76d32fa7_4_k_cu_dx4cuda3std6ranges3__45__cpo3endE)
_ZN28_INTERNAL_76d32fa7_4_k_cu_dx4cuda3std6ranges3__45__cpo3endE:
	.zero		1
	.type		_ZN28_INTERNAL_76d32fa7_4_k_cu_dx6thrust24THRUST_300001_SM_1000_NS12placeholders2_6E,@object
	.size		_ZN28_INTERNAL_76d32fa7_4_k_cu_dx6thrust24THRUST_300001_SM_1000_NS12placeholders2_6E,(_ZN28_INTERNAL_76d32fa7_4_k_cu_dx4cuda3std3__45__cpo4rendE - _ZN28_INTERNAL_76d32fa7_4_k_cu_dx6thrust24THRUST_300001_SM_1000_NS12placeholders2_6E)
_ZN28_INTERNAL_76d32fa7_4_k_cu_dx6thrust24THRUST_300001_SM_1000_NS12placeholders2_6E:
	.zero		1
	.type		_ZN28_INTERNAL_76d32fa7_4_k_cu_dx4cuda3std3__45__cpo4rendE,@object
	.size		_ZN28_INTERNAL_76d32fa7_4_k_cu_dx4cuda3std3__45__cpo4rendE,(_ZN28_INTERNAL_76d32fa7_4_k_cu_dx4cuda3std6ranges3__45__cpo9iter_swapE - _ZN28_INTERNAL_76d32fa7_4_k_cu_dx4cuda3std3__45__cpo4rendE)
_ZN28_INTERNAL_76d32fa7_4_k_cu_dx4cuda3std3__45__cpo4rendE:
	.zero		1
	.type		_ZN28_INTERNAL_76d32fa7_4_k_cu_dx4cuda3std6ranges3__45__cpo9iter_swapE,@object
	.size		_ZN28_INTERNAL_76d32fa7_4_k_cu_dx4cuda3std6ranges3__45__cpo9iter_swapE,(_ZN28_INTERNAL_76d32fa7_4_k_cu_dx4cuda3std3__48unexpectE - _ZN28_INTERNAL_76d32fa7_4_k_cu_dx4cuda3std6ranges3__45__cpo9iter_swapE)
_ZN28_INTERNAL_76d32fa7_4_k_cu_dx4cuda3std6ranges3__45__cpo9iter_swapE:
	.zero		1
	.type		_ZN28_INTERNAL_76d32fa7_4_k_cu_dx4cuda3std3__48unexpectE,@object
	.size		_ZN28_INTERNAL_76d32fa7_4_k_cu_dx4cuda3std3__48unexpectE,(_ZN28_INTERNAL_76d32fa7_4_k_cu_dx6thrust24THRUST_300001_SM_1000_NS8cuda_cub3parE - _ZN28_INTERNAL_76d32fa7_4_k_cu_dx4cuda3std3__48unexpectE)
_ZN28_INTERNAL_76d32fa7_4_k_cu_dx4cuda3std3__48unexpectE:
	.zero		1
	.type		_ZN28_INTERNAL_76d32fa7_4_k_cu_dx6thrust24THRUST_300001_SM_1000_NS8cuda_cub3parE,@object
	.size		_ZN28_INTERNAL_76d32fa7_4_k_cu_dx6thrust24THRUST_300001_SM_1000_NS8cuda_cub3parE,(_ZN28_INTERNAL_76d32fa7_4_k_cu_dx6thrust24THRUST_300001_SM_1000_NS12placeholders2_4E - _ZN28_INTERNAL_76d32fa7_4_k_cu_dx6thrust24THRUST_300001_SM_1000_NS8cuda_cub3parE)
_ZN28_INTERNAL_76d32fa7_4_k_cu_dx6thrust24THRUST_300001_SM_1000_NS8cuda_cub3parE:
	.zero		1
	.type		_ZN28_INTERNAL_76d32fa7_4_k_cu_dx6thrust24THRUST_300001_SM_1000_NS12placeholders2_4E,@object
	.size		_ZN28_INTERNAL_76d32fa7_4_k_cu_dx6thrust24THRUST_300001_SM_1000_NS12placeholders2_4E,(_ZN28_INTERNAL_76d32fa7_4_k_cu_dx4cuda3std3__45__cpo4cendE - _ZN28_INTERNAL_76d32fa7_4_k_cu_dx6thrust24THRUST_300001_SM_1000_NS12placeholders2_4E)
_ZN28_INTERNAL_76d32fa7_4_k_cu_dx6thrust24THRUST_300001_SM_1000_NS12placeholders2_4E:
	.zero		1
	.type		_ZN28_INTERNAL_76d32fa7_4_k_cu_dx4cuda3std3__45__cpo4cendE,@object
	.size		_ZN28_INTERNAL_76d32fa7_4_k_cu_dx4cuda3std3__45__cpo4cendE,(_ZN28_INTERNAL_76d32fa7_4_k_cu_dx4cuda3std6ranges3__45__cpo4cendE - _ZN28_INTERNAL_76d32fa7_4_k_cu_dx4cuda3std3__45__cpo4cendE)
_ZN28_INTERNAL_76d32fa7_4_k_cu_dx4cuda3std3__45__cpo4cendE:
	.zero		1
	.type		_ZN28_INTERNAL_76d32fa7_4_k_cu_dx4cuda3std6ranges3__45__cpo4cendE,@object
	.size		_ZN28_INTERNAL_76d32fa7_4_k_cu_dx4cuda3std6ranges3__45__cpo4cendE,(_ZN28_INTERNAL_76d32fa7_4_k_cu_dx4cuda3std3__420unreachable_sentinelE - _ZN28_INTERNAL_76d32fa7_4_k_cu_dx4cuda3std6ranges3__45__cpo4cendE)
_ZN28_INTERNAL_76d32fa7_4_k_cu_dx4cuda3std6ranges3__45__cpo4cendE:
	.zero		1
	.type		_ZN28_INTERNAL_76d32fa7_4_k_cu_dx4cuda3std3__420unreachable_sentinelE,@object
	.size		_ZN28_INTERNAL_76d32fa7_4_k_cu_dx4cuda3std3__420unreachable_sentinelE,(_ZN28_INTERNAL_76d32fa7_4_k_cu_dx4cuda3std6ranges3__45__cpo5ssizeE - _ZN28_INTERNAL_76d32fa7_4_k_cu_dx4cuda3std3__420unreachable_sentinelE)
_ZN28_INTERNAL_76d32fa7_4_k_cu_dx4cuda3std3__420unreachable_sentinelE:
	.zero		1
	.type		_ZN28_INTERNAL_76d32fa7_4_k_cu_dx4cuda3std6ranges3__45__cpo5ssizeE,@object
	.size		_ZN28_INTERNAL_76d32fa7_4_k_cu_dx4cuda3std6ranges3__45__cpo5ssizeE,(_ZN28_INTERNAL_76d32fa7_4_k_cu_dx6thrust24THRUST_300001_SM_1000_NS12placeholders2_8E - _ZN28_INTERNAL_76d32fa7_4_k_cu_dx4cuda3std6ranges3__45__cpo5ssizeE)
_ZN28_INTERNAL_76d32fa7_4_k_cu_dx4cuda3std6ranges3__45__cpo5ssizeE:
	.zero		1
	.type		_ZN28_INTERNAL_76d32fa7_4_k_cu_dx6thrust24THRUST_300001_SM_1000_NS12placeholders2_8E,@object
	.size		_ZN28_INTERNAL_76d32fa7_4_k_cu_dx6thrust24THRUST_300001_SM_1000_NS12placeholders2_8E,(_ZN28_INTERNAL_76d32fa7_4_k_cu_dx4cuda3std3__45__cpo5crendE - _ZN28_INTERNAL_76d32fa7_4_k_cu_dx6thrust24THRUST_300001_SM_1000_NS12placeholders2_8E)
_ZN28_INTERNAL_76d32fa7_4_k_cu_dx6thrust24THRUST_300001_SM_1000_NS12placeholders2_8E:
	.zero		1
	.type		_ZN28_INTERNAL_76d32fa7_4_k_cu_dx4cuda3std3__45__cpo5crendE,@object
	.size		_ZN28_INTERNAL_76d32fa7_4_k_cu_dx4cuda3std3__45__cpo5crendE,(_ZN28_INTERNAL_76d32fa7_4_k_cu_dx4cuda3std6ranges3__45__cpo4prevE - _ZN28_INTERNAL_76d32fa7_4_k_cu_dx4cuda3std3__45__cpo5crendE)
_ZN28_INTERNAL_76d32fa7_4_k_cu_dx4cuda3std3__45__cpo5crendE:
	.zero		1
	.type		_ZN28_INTERNAL_76d32fa7_4_k_cu_dx4cuda3std6ranges3__45__cpo4prevE,@object
	.size		_ZN28_INTERNAL_76d32fa7_4_k_cu_dx4cuda3std6ranges3__45__cpo4prevE,(_ZN28_INTERNAL_76d32fa7_4_k_cu_dx4cuda3std6ranges3__45__cpo9iter_moveE - _ZN28_INTERNAL_76d32fa7_4_k_cu_dx4cuda3std6ranges3__45__cpo4prevE)
_ZN28_INTERNAL_76d32fa7_4_k_cu_dx4cuda3std6ranges3__45__cpo4prevE:
	.zero		1
	.type		_ZN28_INTERNAL_76d32fa7_4_k_cu_dx4cuda3std6ranges3__45__cpo9iter_moveE,@object
	.size		_ZN28_INTERNAL_76d32fa7_4_k_cu_dx4cuda3std6ranges3__45__cpo9iter_moveE,(_ZN28_INTERNAL_76d32fa7_4_k_cu_dx6thrust24THRUST_300001_SM_1000_NS6system6detail10sequential3seqE - _ZN28_INTERNAL_76d32fa7_4_k_cu_dx4cuda3std6ranges3__45__cpo9iter_moveE)
_ZN28_INTERNAL_76d32fa7_4_k_cu_dx4cuda3std6ranges3__45__cpo9iter_moveE:
	.zero		1
	.type		_ZN28_INTERNAL_76d32fa7_4_k_cu_dx6thrust24THRUST_300001_SM_1000_NS6system6detail10sequential3seqE,@object
	.size		_ZN28_INTERNAL_76d32fa7_4_k_cu_dx6thrust24THRUST_300001_SM_1000_NS6system6detail10sequential3seqE,(.L_36 - _ZN28_INTERNAL_76d32fa7_4_k_cu_dx6thrust24THRUST_300001_SM_1000_NS6system6detail10sequential3seqE)
_ZN28_INTERNAL_76d32fa7_4_k_cu_dx6thrust24THRUST_300001_SM_1000_NS6system6detail10sequential3seqE:
	.zero		1
.L_36:


//--------------------- .nv.constant0._ZN3cub18CUB_300001_SM_10006detail8for_each13static_kernelINS2_12policy_hub_t12policy_500_tEmN6thrust24THRUST_300001_SM_1000_NS8cuda_cub20__uninitialized_fill7functorINS7_10device_ptrIdEEdEEEEvT0_T1_ --------------------------
	.section	.nv.constant0._ZN3cub18CUB_300001_SM_10006detail8for_each13static_kernelINS2_12policy_hub_t12policy_500_tEmN6thrust24THRUST_300001_SM_1000_NS8cuda_cub20__uninitialized_fill7functorINS7_10device_ptrIdEEdEEEEvT0_T1_,"a",@progbits
	.sectionflags	@""
	.align	4
.nv.constant0._ZN3cub18CUB_300001_SM_10006detail8for_each13static_kernelINS2_12policy_hub_t12policy_500_tEmN6thrust24THRUST_300001_SM_1000_NS8cuda_cub20__uninitialized_fill7functorINS7_10device_ptrIdEEdEEEEvT0_T1_:
	.zero		920


//--------------------- .nv.constant0._ZN3cub18CUB_300001_SM_10006detail11EmptyKernelIvEEvv --------------------------
	.section	.nv.constant0._ZN3cub18CUB_300001_SM_10006detail11EmptyKernelIvEEvv,"a",@progbits
	.sectionflags	@""
	.align	4
.nv.constant0._ZN3cub18CUB_300001_SM_10006detail11EmptyKernelIvEEvv:
	.zero		896


//--------------------- .nv.constant0._Z12computing_uvPdS_S_S_S_ --------------------------
	.section	.nv.constant0._Z12computing_uvPdS_S_S_S_,"a",@progbits
	.sectionflags	@""
	.align	4
.nv.constant0._Z12computing_uvPdS_S_S_S_:
	.zero		936


//--------------------- .nv.constant0._Z11computing_pPdS_S_ --------------------------
	.section	.nv.constant0._Z11computing_pPdS_S_,"a",@progbits
	.sectionflags	@""
	.align	4
.nv.constant0._Z11computing_pPdS_S_:
	.zero		920


//--------------------- .nv.constant0._Z11computing_bPdS_S_ --------------------------
	.section	.nv.constant0._Z11computing_bPdS_S_,"a",@progbits
	.sectionflags	@""
	.align	4
.nv.constant0._Z11computing_bPdS_S_:
	.zero		920


//--------------------- SYMBOLS --------------------------

	.type		.nv.reservedSmem.offset0,@object
	.size		.nv.reservedSmem.offset0,0x4
